	.target	sm_90a

	.elftype	@"ET_EXEC"


//--------------------- .note.nv.tkinfo           --------------------------
	.section	.note.nv.tkinfo,"",@"SHT_NOTE"
	.sectionflags	@"SHF_NOTE_NV_TKINFO"
	.tkinfo
        /*0018*/ 	.word	0x00000002
        /*0030*/ 	.string	""
        /*0030*/ 	.string	"ptxas"
        /*0030*/ 	.string	"Cuda compilation tools, release 13.0, V13.0.88"
        /*0030*/ 	.string	"Build cuda_13.0.r13.0/compiler.36424714_0"
        /*0030*/ 	.string	"-v  -suppress-debug-info  -lineinfo  -arch sm_90a "



//--------------------- .note.nv.cuinfo           --------------------------
	.section	.note.nv.cuinfo,"",@"SHT_NOTE"
	.sectionflags	@"SHF_NOTE_NV_CUINFO"
        /*0018*/ 	.short	0x0002
        /*001a*/ 	.short	0x005a
        /*001c*/ 	.short	0x0082
	.zero		2


//--------------------- .nv.info                  --------------------------
	.section	.nv.info,"",@"SHT_CUDA_INFO"
	.align	4


	//----- nvinfo : EIATTR_REGCOUNT
	.align		4
        /*0000*/ 	.byte	0x04, 0x2f
        /*0002*/ 	.short	(.L_1 - .L_0)
	.align		4
.L_0:
        /*0004*/ 	.word	index@(gluon_wgmma)
        /*0008*/ 	.word	0x0000003a


	//----- nvinfo : EIATTR_FRAME_SIZE
	.align		4
.L_1:
        /*000c*/ 	.byte	0x04, 0x11
        /*000e*/ 	.short	(.L_3 - .L_2)
	.align		4
.L_2:
        /*0010*/ 	.word	index@(gluon_wgmma)
        /*0014*/ 	.word	0x00000000


	//----- nvinfo : EIATTR_MIN_STACK_SIZE
	.align		4
.L_3:
        /*0018*/ 	.byte	0x04, 0x12
        /*001a*/ 	.short	(.L_5 - .L_4)
	.align		4
.L_4:
        /*001c*/ 	.word	index@(gluon_wgmma)
        /*0020*/ 	.word	0x00000000
.L_5:


//--------------------- .nv.compat                --------------------------
	.section	.nv.compat,"",@"SHT_CUDA_COMPAT_INFO"
	.align	4
        /*0000*/ 	.byte	0x02, 0x09, 0x01, 0x00, 0x02, 0x02, 0x04, 0x00, 0x02, 0x05, 0x05, 0x00, 0x03, 0x07, 0x01, 0x01
        /*0010*/ 	.byte	0x02, 0x03, 0x03, 0x00, 0x02, 0x06, 0x01, 0x00, 0x04, 0x0b, 0x08, 0x00, 0x00, 0x00, 0x00, 0x00
        /*0020*/ 	.byte	0x00, 0x00, 0x00, 0x00


//--------------------- .nv.info.gluon_wgmma      --------------------------
	.section	.nv.info.gluon_wgmma,"",@"SHT_CUDA_INFO"
	.sectionflags	@""
	.align	4


	//----- nvinfo : EIATTR_CUDA_API_VERSION
	.align		4
        /*0000*/ 	.byte	0x04, 0x37
        /*0002*/ 	.short	(.L_7 - .L_6)
.L_6:
        /*0004*/ 	.word	0x00000082


	//----- nvinfo : EIATTR_KPARAM_INFO
	.align		4
.L_7:
        /*0008*/ 	.byte	0x04, 0x17
        /*000a*/ 	.short	(.L_9 - .L_8)
.L_8:
        /*000c*/ 	.word	0x00000000
        /*0010*/ 	.short	0x000a
        /*0012*/ 	.short	0x0048
        /*0014*/ 	.byte	0x00, 0xf4, 0x21, 0x00


	//----- nvinfo : EIATTR_KPARAM_INFO
	.align		4
.L_9:
        /*0018*/ 	.byte	0x04, 0x17
        /*001a*/ 	.short	(.L_11 - .L_10)
.L_10:
        /*001c*/ 	.word	0x00000000
        /*0020*/ 	.short	0x0009
        /*0022*/ 	.short	0x0040
        /*0024*/ 	.byte	0x00, 0xf4, 0x21, 0x00


	//----- nvinfo : EIATTR_KPARAM_INFO
	.align		4
.L_11:
        /*0028*/ 	.byte	0x04, 0x17
        /*002a*/ 	.short	(.L_13 - .L_12)
.L_12:
        /*002c*/ 	.word	0x00000000
        /*0030*/ 	.short	0x0008
        /*0032*/ 	.short	0x0038
        /*0034*/ 	.byte	0x00, 0xf0, 0x21, 0x00


	//----- nvinfo : EIATTR_KPARAM_INFO
	.align		4
.L_13:
        /*0038*/ 	.byte	0x04, 0x17
        /*003a*/ 	.short	(.L_15 - .L_14)
.L_14:
        /*003c*/ 	.word	0x00000000
        /*0040*/ 	.short	0x0007
        /*0042*/ 	.short	0x0030
        /*0044*/ 	.byte	0x00, 0xf0, 0x21, 0x00


	//----- nvinfo : EIATTR_KPARAM_INFO
	.align		4
.L_15:
        /*0048*/ 	.byte	0x04, 0x17
        /*004a*/ 	.short	(.L_17 - .L_16)
.L_16:
        /*004c*/ 	.word	0x00000000
        /*0050*/ 	.short	0x0006
        /*0052*/ 	.short	0x0028
        /*0054*/ 	.byte	0x00, 0xf0, 0x21, 0x00


	//----- nvinfo : EIATTR_KPARAM_INFO
	.align		4
.L_17:
        /*0058*/ 	.byte	0x04, 0x17
        /*005a*/ 	.short	(.L_19 - .L_18)
.L_18:
        /*005c*/ 	.word	0x00000000
        /*0060*/ 	.short	0x0005
        /*0062*/ 	.short	0x0020
        /*0064*/ 	.byte	0x00, 0xf0, 0x11, 0x00


	//----- nvinfo : EIATTR_KPARAM_INFO
	.align		4
.L_19:
        /*0068*/ 	.byte	0x04, 0x17
        /*006a*/ 	.short	(.L_21 - .L_20)
.L_20:
        /*006c*/ 	.word	0x00000000
        /*0070*/ 	.short	0x0004
        /*0072*/ 	.short	0x001c
        /*0074*/ 	.byte	0x00, 0xf0, 0x11, 0x00


	//----- nvinfo : EIATTR_KPARAM_INFO
	.align		4
.L_21:
        /*0078*/ 	.byte	0x04, 0x17
        /*007a*/ 	.short	(.L_23 - .L_22)
.L_22:
        /*007c*/ 	.word	0x00000000
        /*0080*/ 	.short	0x0003
        /*0082*/ 	.short	0x0018
        /*0084*/ 	.byte	0x00, 0xf0, 0x11, 0x00


	//----- nvinfo : EIATTR_KPARAM_INFO
	.align		4
.L_23:
        /*0088*/ 	.byte	0x04, 0x17
        /*008a*/ 	.short	(.L_25 - .L_24)
.L_24:
        /*008c*/ 	.word	0x00000000
        /*0090*/ 	.short	0x0002
        /*0092*/ 	.short	0x0010
        /*0094*/ 	.byte	0x00, 0xf4, 0x21, 0x00


	//----- nvinfo : EIATTR_KPARAM_INFO
	.align		4
.L_25:
        /*0098*/ 	.byte	0x04, 0x17
        /*009a*/ 	.short	(.L_27 - .L_26)
.L_26:
        /*009c*/ 	.word	0x00000000
        /*00a0*/ 	.short	0x0001
        /*00a2*/ 	.short	0x0008
        /*00a4*/ 	.byte	0x00, 0xf4, 0x21, 0x00


	//----- nvinfo : EIATTR_KPARAM_INFO
	.align		4
.L_27:
        /*00a8*/ 	.byte	0x04, 0x17
        /*00aa*/ 	.short	(.L_29 - .L_28)
.L_28:
        /*00ac*/ 	.word	0x00000000
        /*00b0*/ 	.short	0x0000
        /*00b2*/ 	.short	0x0000
        /*00b4*/ 	.byte	0x00, 0xf4, 0x21, 0x00


	//----- nvinfo : EIATTR_SPARSE_MMA_MASK
	.align		4
.L_29:
        /*00b8*/ 	.byte	0x03, 0x50
        /*00ba*/ 	.short	0x0000


	//----- nvinfo : EIATTR_MAXREG_COUNT
	.align		4
        /*00bc*/ 	.byte	0x03, 0x1b
        /*00be*/ 	.short	0x00ff


	//----- nvinfo : EIATTR_NUM_BARRIERS
	.align		4
        /*00c0*/ 	.byte	0x02, 0x4c
        /*00c2*/ 	.byte	0x01
	.zero		1


	//----- nvinfo : EIATTR_MERCURY_ISA_VERSION
	.align		4
        /*00c4*/ 	.byte	0x03, 0x5f
        /*00c6*/ 	.short	0x0101


	//----- nvinfo : EIATTR_INT_WARP_WIDE_INSTR_OFFSETS
	.align		4
        /*00c8*/ 	.byte	0x04, 0x31
        /*00ca*/ 	.short	(.L_31 - .L_30)


	//   ....[0]....
.L_30:
        /*00cc*/ 	.word	0x000012d0


	//   ....[1]....
        /*00d0*/ 	.word	0x000012f0


	//   ....[2]....
        /*00d4*/ 	.word	0x000013a0


	//   ....[3]....
        /*00d8*/ 	.word	0x00001650


	//   ....[4]....
        /*00dc*/ 	.word	0x00001660


	//   ....[5]....
        /*00e0*/ 	.word	0x000016d0


	//   ....[6]....
        /*00e4*/ 	.word	0x000016e0


	//   ....[7]....
        /*00e8*/ 	.word	0x00001af0


	//   ....[8]....
        /*00ec*/ 	.word	0x00001b10


	//----- nvinfo : EIATTR_COOP_GROUP_MASK_REGIDS
	.align		4
.L_31:
        /*00f0*/ 	.byte	0x04, 0x29
        /*00f2*/ 	.short	(.L_33 - .L_32)


	//   ....[0]....
.L_32:
        /*00f4*/ 	.word	0xffffffff


	//   ....[1]....
        /*00f8*/ 	.word	0xffffffff


	//   ....[2]....
        /*00fc*/ 	.word	0xffffffff


	//----- nvinfo : EIATTR_COOP_GROUP_INSTR_OFFSETS
	.align		4
.L_33:
        /*0100*/ 	.byte	0x04, 0x28
        /*0102*/ 	.short	(.L_35 - .L_34)


	//   ....[0]....
.L_34:
        /*0104*/ 	.word	0x00000140


	//   ....[1]....
        /*0108*/ 	.word	0x00000700


	//   ....[2]....
        /*010c*/ 	.word	0x00000cf0


	//----- nvinfo : EIATTR_MBARRIER_INSTR_OFFSETS
	.align		4
.L_35:
        /*0110*/ 	.byte	0x04, 0x39
        /*0112*/ 	.short	(.L_37 - .L_36)


	//   ....[0]....
.L_36:
        /*0114*/ 	.word	0x00001420
        /*0118*/ 	.word	0x000000ff
        /*011c*/ 	.word	0x00003000
        /*0120*/ 	.short	0x0100
        /*0122*/ 	.byte	0x08
	.zero		1


	//   ....[1]....
        /*0124*/ 	.word	0x00001440
        /*0128*/ 	.word	0x000000ff
        /*012c*/ 	.word	0x00003008
        /*0130*/ 	.short	0x0100
        /*0132*/ 	.byte	0x08
	.zero		1


	//   ....[2]....
        /*0134*/ 	.word	0x00001790
        /*0138*/ 	.word	0x000000ff
        /*013c*/ 	.word	0x00003000
        /*0140*/ 	.short	0x010a
        /*0142*/ 	.byte	0x14
	.zero		1


	//   ....[3]....
        /*0144*/ 	.word	0x00001a40
        /*0148*/ 	.word	0x000000ff
        /*014c*/ 	.word	0x00003000
        /*0150*/ 	.short	0x0108
        /*0152*/ 	.byte	0x08
	.zero		1


	//   ....[4]....
        /*0154*/ 	.word	0x00001b40
        /*0158*/ 	.word	0x000000ff
        /*015c*/ 	.word	0x00003008
        /*0160*/ 	.short	0x0108
        /*0162*/ 	.byte	0x08
	.zero		1


	//   ....[5]....
        /*0164*/ 	.word	0x00001d10
        /*0168*/ 	.word	0x000000ff
        /*016c*/ 	.word	0x00003000
        /*0170*/ 	.short	0x010a
        /*0172*/ 	.byte	0x14
	.zero		1


	//----- nvinfo : EIATTR_NUM_MBARRIERS
	.align		4
.L_37:
        /*0174*/ 	.byte	0x03, 0x38
        /*0176*/ 	.short	0x0002


	//----- nvinfo : EIATTR_EXIT_INSTR_OFFSETS
	.align		4
        /*0178*/ 	.byte	0x04, 0x1c
        /*017a*/ 	.short	(.L_39 - .L_38)


	//   ....[0]....
.L_38:
        /*017c*/ 	.word	0x00001d00


	//----- nvinfo : EIATTR_REQNTID
	.align		4
.L_39:
        /*0180*/ 	.byte	0x04, 0x10
        /*0182*/ 	.short	(.L_41 - .L_40)
.L_40:
        /*0184*/ 	.word	0x00000100
        /*0188*/ 	.word	0x00000001
        /*018c*/ 	.word	0x00000001


	//----- nvinfo : EIATTR_CRS_STACK_SIZE
	.align		4
.L_41:
        /*0190*/ 	.byte	0x04, 0x1e
        /*0192*/ 	.short	(.L_43 - .L_42)
.L_42:
        /*0194*/ 	.word	0x00000000


	//----- nvinfo : EIATTR_CBANK_PARAM_SIZE
	.align		4
.L_43:
        /*0198*/ 	.byte	0x03, 0x19
        /*019a*/ 	.short	0x0050


	//----- nvinfo : EIATTR_PARAM_CBANK
	.align		4
        /*019c*/ 	.byte	0x04, 0x0a
        /*019e*/ 	.short	(.L_45 - .L_44)
	.align		4
.L_44:
        /*01a0*/ 	.word	index@(.nv.constant0.gluon_wgmma)
        /*01a4*/ 	.short	0x0210
        /*01a6*/ 	.short	0x0050


	//----- nvinfo : EIATTR_SW_WAR
	.align		4
.L_45:
        /*01a8*/ 	.byte	0x04, 0x36
        /*01aa*/ 	.short	(.L_47 - .L_46)
.L_46:
        /*01ac*/ 	.word	0x00000008
.L_47:


//--------------------- .nv.callgraph             --------------------------
	.section	.nv.callgraph,"",@"SHT_CUDA_CALLGRAPH"
	.align	4
	.sectionentsize	8
	.align		4
        /*0000*/ 	.word	0x00000000
	.align		4
        /*0004*/ 	.word	0xffffffff
	.align		4
        /*0008*/ 	.word	0x00000000
	.align		4
        /*000c*/ 	.word	0xfffffffe
	.align		4
        /*0010*/ 	.word	0x00000000
	.align		4
        /*0014*/ 	.word	0xfffffffd
	.align		4
        /*0018*/ 	.word	0x00000000
	.align		4
        /*001c*/ 	.word	0xfffffffc


//--------------------- .text.gluon_wgmma         --------------------------
	.section	.text.gluon_wgmma,"ax",@progbits
	.align	128
        .global         gluon_wgmma
        .type           gluon_wgmma,@function
        .size           gluon_wgmma,(.L_x_53 - gluon_wgmma)
        .other          gluon_wgmma,@"STO_CUDA_ENTRY STV_DEFAULT"
gluon_wgmma:
.text.gluon_wgmma:
[----:B------:R-:W-:Y:S01]  /*0000*/  LDC R1, c[0x0][0x28] ;  /* 0x00000a00ff017b82 */ /* 0x000fe20000000800 */
[----:B------:R-:W1:Y:S07]  /*0010*/  S2R R0, SR_TID.X ;  /* 0x0000000000007919 */ /* 0x000e6e0000002100 */
[----:B------:R-:W2:Y:S01]  /*0020*/  S2UR UR4, SR_CgaCtaId ;  /* 0x00000000000479c3 */ /* 0x000ea20000008800 */
[----:B------:R-:W-:Y:S01]  /*0030*/  UMOV UR8, 0x400 ;  /* 0x0000040000087882 */ /* 0x000fe20000000000 */
[----:B------:R-:W-:Y:S01]  /*0040*/  ULDC UR6, c[0x0][0xc] ;  /* 0x0000030000067ab9 */ /* 0x000fe20000000800 */
[----:B------:R-:W-:Y:S01]  /*0050*/  ULDC.64 UR24, c[0x0][0x250] ;  /* 0x0000940000187ab9 */ /* 0x000fe20000000a00 */
[----:B------:R-:W-:Y:S04]  /*0060*/  BSSY B0, `(.L_x_0) ;  /* 0x000001e000007945 */ /* 0x000fe80003800000 */
[----:B------:R-:W3:Y:S08]  /*0070*/  LDC R9, c[0x0][0x230] ;  /* 0x00008c00ff097b82 */ /* 0x000ef00000000800 */
[----:B------:R-:W-:Y:S08]  /*0080*/  S2UR UR30, SR_CTAID.Y ;  /* 0x00000000001e79c3 */ /* 0x000ff00000002600 */
[----:B------:R-:W4:Y:S01]  /*0090*/  S2UR UR5, SR_CTAID.Z ;  /* 0x00000000000579c3 */ /* 0x000f220000002700 */
[----:B--2---:R-:W-:-:S03]  /*00a0*/  ULEA UR8, UR4, UR8, 0x18 ;  /* 0x0000000804087291 */ /* 0x004fc6000f8ec03f */
[----:B------:R-:W-:Y:S01]  /*00b0*/  ULDC UR4, c[0x0][0x10] ;  /* 0x0000040000047ab9 */ /* 0x000fe20000000800 */
[----:B-1----:R-:W-:-:S03]  /*00c0*/  LOP3.LUT R7, R0, 0xff, RZ, 0xc0, !PT ;  /* 0x000000ff00077812 */ /* 0x002fc600078ec0ff */
[----:B------:R-:W1:Y:S01]  /*00d0*/  S2UR UR31, SR_CTAID.X ;  /* 0x00000000001f79c3 */ /* 0x000e620000002500 */
[----:B---3--:R-:W-:Y:S01]  /*00e0*/  VIADD R6, R9, 0xffffffff ;  /* 0xffffffff09067836 */ /* 0x008fe20000000000 */
[C---:B------:R-:W-:Y:S02]  /*00f0*/  ISETP.GE.U32.AND P0, PT, R7.reuse, 0x20, PT ;  /* 0x000000200700780c */ /* 0x040fe40003f06070 */
[C---:B------:R-:W-:Y:S02]  /*0100*/  ISETP.NE.U32.AND P2, PT, R7.reuse, RZ, PT ;  /* 0x000000ff0700720c */ /* 0x040fe40003f45070 */
[----:B------:R-:W-:Y:S02]  /*0110*/  LEA R3, R7, UR8, 0x2 ;  /* 0x0000000807037c11 */ /* 0x000fe4000f8e10ff */
[----:B------:R-:W2:Y:S07]  /*0120*/  LDC R2, c[0x0][0x228] ;  /* 0x00008a00ff027b82 */ /* 0x000eae0000000800 */
[----:B------:R3:W-:Y:S01]  /*0130*/  @!P0 STS [R3], RZ ;  /* 0x000000ff03008388 */ /* 0x0007e20000000800 */
[----:B------:R-:W-:-:S03]  /*0140*/  NOP ;  /* 0x0000000000007918 */ /* 0x000fc60000000000 */
[----:B------:R3:W-:Y:S01]  /*0150*/  @!P2 STS [UR8+0x20], R6 ;  /* 0x00002006ff00a988 */ /* 0x0007e20008000808 */
[----:B----4-:R-:W-:-:S04]  /*0160*/  UIMAD UR4, UR5, UR4, UR30 ;  /* 0x00000004050472a4 */ /* 0x010fc8000f8e021e */
[----:B-1----:R-:W-:-:S04]  /*0170*/  UIMAD UR4, UR4, UR6, UR31 ;  /* 0x00000006040472a4 */ /* 0x002fc8000f8e021f */
[----:B------:R-:W-:Y:S01]  /*0180*/  UIMAD UR5, UR4, 0x180, URZ ;  /* 0x00000180040578a4 */ /* 0x000fe2000f8e023f */
[----:B--2---:R-:W-:Y:S02]  /*0190*/  VIADD R2, R2, 0xffffffff ;  /* 0xffffffff02027836 */ /* 0x004fe40000000000 */
[----:B------:R-:W-:Y:S01]  /*01a0*/  UMOV UR4, URZ ;  /* 0x0000003f00047c82 */ /* 0x000fe20008000000 */
[----:B------:R-:W-:-:S04]  /*01b0*/  UIADD3 UR28, UP0, UR5, UR24, URZ ;  /* 0x00000018051c7290 */ /* 0x000fc8000ff1e03f */
[----:B------:R-:W-:Y:S01]  /*01c0*/  ULEA.HI.X.SX32 UR29, UR5, UR25, 0x1, UP0 ;  /* 0x00000019051d7291 */ /* 0x000fe200080f0e3f */
[----:B---3--:R-:W-:Y:S11]  /*01d0*/  @P2 BRA `(.L_x_1) ;  /* 0x0000000000182947 */ /* 0x008ff60003800000 */
[----:B------:R-:W1:Y:S01]  /*01e0*/  LDS R4, [UR8+0x8] ;  /* 0x00000808ff047984 */ /* 0x000e620008000800 */
[----:B------:R-:W2:Y:S01]  /*01f0*/  LDC.64 R10, c[0x0][0x210] ;  /* 0x00008400ff0a7b82 */ /* 0x000ea20000000a00 */
[----:B------:R-:W-:Y:S02]  /*0200*/  IMAD.MOV.U32 R5, RZ, RZ, 0x70 ;  /* 0x00000070ff057424 */ /* 0x000fe400078e00ff */
[----:B--2---:R2:W-:Y:S03]  /*0210*/  STS.64 [UR8], R10 ;  /* 0x0000000aff007988 */ /* 0x0045e60008000a08 */
[----:B-1----:R-:W-:-:S05]  /*0220*/  LOP3.LUT R4, R4, 0x10, R5, 0xd8, !PT ;  /* 0x0000001004047812 */ /* 0x002fca00078ed805 */
[----:B------:R2:W-:Y:S02]  /*0230*/  STS [UR8+0x8], R4 ;  /* 0x00000804ff007988 */ /* 0x0005e40008000808 */
.L_x_1:
[----:B------:R-:W-:Y:S05]  /*0240*/  BSYNC B0 ;  /* 0x0000000000007941 */ /* 0x000fea0003800000 */
.L_x_0:
[----:B------:R-:W-:Y:S04]  /*0250*/  BSSY B0, `(.L_x_2) ;  /* 0x000000a000007945 */ /* 0x000fe80003800000 */
[----:B------:R-:W-:Y:S05]  /*0260*/  @P2 BRA `(.L_x_3) ;  /* 0x0000000000202947 */ /* 0x000fea0003800000 */
[----:B--2---:R-:W1:Y:S01]  /*0270*/  LDS R4, [UR8+0x34] ;  /* 0x00003408ff047984 */ /* 0x004e620008000800 */
[----:B------:R-:W-:Y:S02]  /*0280*/  IMAD.MOV.U32 R5, RZ, RZ, 0x1f000000 ;  /* 0x1f000000ff057424 */ /* 0x000fe400078e00ff */
[----:B------:R-:W-:Y:S01]  /*0290*/  @!P2 IMAD.MOV.U32 R8, RZ, RZ, 0x3f ;  /* 0x0000003fff08a424 */ /* 0x000fe200078e00ff */
[----:B------:R-:W2:Y:S02]  /*02a0*/  @!P2 LDS R11, [UR8+0x38] ;  /* 0x00003808ff0ba984 */ /* 0x000ea40008000800 */
[----:B-1----:R-:W-:Y:S02]  /*02b0*/  LOP3.LUT R4, R4, 0xff000000, R5, 0xb8, !PT ;  /* 0xff00000004047812 */ /* 0x002fe400078eb805 */
[----:B--2---:R-:W-:-:S03]  /*02c0*/  @!P2 LOP3.LUT R5, R11, 0xff, R8, 0xb8, !PT ;  /* 0x000000ff0b05a812 */ /* 0x004fc600078eb808 */
[----:B------:R1:W-:Y:S04]  /*02d0*/  STS [UR8+0x34], R4 ;  /* 0x00003404ff007988 */ /* 0x0003e80008000808 */
[----:B------:R1:W-:Y:S02]  /*02e0*/  @!P2 STS [UR8+0x38], R5 ;  /* 0x00003805ff00a988 */ /* 0x0003e40008000808 */
.L_x_3:
[----:B------:R-:W-:Y:S05]  /*02f0*/  BSYNC B0 ;  /* 0x0000000000007941 */ /* 0x000fea0003800000 */
.L_x_2:
[----:B------:R-:W-:Y:S04]  /*0300*/  BSSY B0, `(.L_x_4) ;  /* 0x000000a000007945 */ /* 0x000fe80003800000 */
[----:B------:R-:W-:Y:S05]  /*0310*/  @P2 BRA `(.L_x_5) ;  /* 0x0000000000202947 */ /* 0x000fea0003800000 */
[----:B-12---:R-:W1:Y:S01]  /*0320*/  LDS R4, [UR8+0x1c] ;  /* 0x00001c08ff047984 */ /* 0x006e620008000800 */
[----:B------:R-:W2:Y:S03]  /*0330*/  LDC.64 R12, c[0x0][0x238] ;  /* 0x00008e00ff0c7b82 */ /* 0x000ea60000000a00 */
[----:B------:R3:W-:Y:S01]  /*0340*/  STS [UR8+0x24], R2 ;  /* 0x00002402ff007988 */ /* 0x0007e20008000808 */
[--C-:B--2---:R-:W-:Y:S02]  /*0350*/  SHF.R.U32.HI R11, RZ, 0x4, R13.reuse ;  /* 0x00000004ff0b7819 */ /* 0x104fe4000001160d */
[----:B------:R-:W-:-:S05]  /*0360*/  SHF.R.U64 R5, R12, 0x4, R13 ;  /* 0x000000040c057819 */ /* 0x000fca000000120d */
[----:B------:R3:W-:Y:S01]  /*0370*/  STS [UR8+0xc], R5 ;  /* 0x00000c05ff007988 */ /* 0x0007e20008000808 */
[----:B-1----:R-:W-:-:S05]  /*0380*/  LOP3.LUT R4, R4, 0xf, R11, 0xb8, !PT ;  /* 0x0000000f04047812 */ /* 0x002fca00078eb80b */
[----:B------:R3:W-:Y:S02]  /*0390*/  STS [UR8+0x1c], R4 ;  /* 0x00001c04ff007988 */ /* 0x0007e40008000808 */
.L_x_5:
[----:B------:R-:W-:Y:S05]  /*03a0*/  BSYNC B0 ;  /* 0x0000000000007941 */ /* 0x000fea0003800000 */
.L_x_4:
[----:B------:R-:W-:Y:S04]  /*03b0*/  BSSY B1, `(.L_x_6) ;  /* 0x000001d000017945 */ /* 0x000fe80003800000 */
[----:B------:R-:W-:Y:S04]  /*03c0*/  BSSY B0, `(.L_x_7) ;  /* 0x0000018000007945 */ /* 0x000fe80003800000 */
[----:B------:R-:W-:Y:S05]  /*03d0*/  @P2 BRA `(.L_x_8) ;  /* 0x00000000001c2947 */ /* 0x000fea0003800000 */
[----:B-123--:R-:W1:Y:S02]  /*03e0*/  LDS R4, [UR8+0x34] ;  /* 0x00003408ff047984 */ /* 0x00ee640008000800 */
[----:B-1----:R-:W-:-:S05]  /*03f0*/  LOP3.LUT R4, R4, 0x7, RZ, 0xb8, !PT ;  /* 0x0000000704047812 */ /* 0x002fca00078eb8ff */
[----:B------:R1:W-:Y:S01]  /*0400*/  STS [UR8+0x34], R4 ;  /* 0x00003404ff007988 */ /* 0x0003e20008000808 */
[----:B------:R-:W-:Y:S05]  /*0410*/  @P2 BRA `(.L_x_9) ;  /* 0x00000000001c2947 */ /* 0x000fea0003800000 */
[----:B-1----:R-:W1:Y:S02]  /*0420*/  LDS R4, [UR8+0x34] ;  /* 0x00003408ff047984 */ /* 0x002e640008000800 */
[----:B-1----:R-:W-:-:S05]  /*0430*/  LOP3.LUT R4, R4, 0x38, RZ, 0xb8, !PT ;  /* 0x0000003804047812 */ /* 0x002fca00078eb8ff */
[----:B------:R4:W-:Y:S02]  /*0440*/  STS [UR8+0x34], R4 ;  /* 0x00003404ff007988 */ /* 0x0009e40008000808 */
.L_x_8:
[----:B------:R-:W-:Y:S05]  /*0450*/  @P2 BRA `(.L_x_10) ;  /* 0x00000000001c2947 */ /* 0x000fea0003800000 */
[----:B-1234-:R-:W1:Y:S02]  /*0460*/  LDS R4, [UR8+0x8] ;  /* 0x00000808ff047984 */ /* 0x01ee640008000800 */
[----:B-1----:R-:W-:-:S05]  /*0470*/  LOP3.LUT R4, R4, 0x780, RZ, 0xb8, !PT ;  /* 0x0000078004047812 */ /* 0x002fca00078eb8ff */
[----:B------:R2:W-:Y:S02]  /*0480*/  STS [UR8+0x8], R4 ;  /* 0x00000804ff007988 */ /* 0x0005e40008000808 */
.L_x_9:
[----:B------:R-:W-:Y:S05]  /*0490*/  @P2 BRA `(.L_x_11) ;  /* 0x0000000000282947 */ /* 0x000fea0003800000 */
[----:B-12---:R-:W1:Y:S02]  /*04a0*/  LDS R4, [UR8+0x8] ;  /* 0x00000808ff047984 */ /* 0x006e640008000800 */
[----:B-1----:R-:W-:-:S05]  /*04b0*/  LOP3.LUT R4, R4, 0x1800, RZ, 0xb8, !PT ;  /* 0x0000180004047812 */ /* 0x002fca00078eb8ff */
[----:B------:R5:W-:Y:S02]  /*04c0*/  STS [UR8+0x8], R4 ;  /* 0x00000804ff007988 */ /* 0x000be40008000808 */
.L_x_10:
[----:B------:R-:W-:Y:S05]  /*04d0*/  @P2 BREAK B0 ;  /* 0x0000000000002942 */ /* 0x000fea0003800000 */
[----:B------:R-:W-:Y:S05]  /*04e0*/  @P2 BRA `(.L_x_12) ;  /* 0x0000000000242947 */ /* 0x000fea0003800000 */
[----:B-1-3--:R-:W1:Y:S01]  /*04f0*/  LDS R5, [UR8+0x8] ;  /* 0x00000808ff057984 */ /* 0x00ae620008000800 */
[----:B--2-45:R-:W-:-:S05]  /*0500*/  IMAD.MOV.U32 R4, RZ, RZ, 0x6000 ;  /* 0x00006000ff047424 */ /* 0x034fca00078e00ff */
[----:B-1----:R-:W-:-:S04]  /*0510*/  LOP3.LUT R4, R5, 0x2000, R4, 0xd8, !PT ;  /* 0x0000200005047812 */ /* 0x002fc800078ed804 */
[----:B------:R-:W-:-:S05]  /*0520*/  LOP3.LUT R4, R4, 0x400000, RZ, 0xb8, !PT ;  /* 0x0040000004047812 */ /* 0x000fca00078eb8ff */
[----:B------:R3:W-:Y:S02]  /*0530*/  STS [UR8+0x8], R4 ;  /* 0x00000804ff007988 */ /* 0x0007e40008000808 */
.L_x_11:
[----:B------:R-:W-:Y:S05]  /*0540*/  BSYNC B0 ;  /* 0x0000000000007941 */ /* 0x000fea0003800000 */
.L_x_7:
[----:B-123--:R-:W1:Y:S02]  /*0550*/  @!P2 LDS R4, [UR8+0x8] ;  /* 0x00000808ff04a984 */ /* 0x00ee640008000800 */
[----:B-1----:R-:W-:-:S05]  /*0560*/  @!P2 LOP3.LUT R4, R4, 0x8000, RZ, 0xb8, !PT ;  /* 0x000080000404a812 */ /* 0x002fca00078eb8ff */
[----:B------:R1:W-:Y:S02]  /*0570*/  @!P2 STS [UR8+0x8], R4 ;  /* 0x00000804ff00a988 */ /* 0x0003e40008000808 */
.L_x_12:
[----:B------:R-:W-:Y:S05]  /*0580*/  BSYNC B1 ;  /* 0x0000000000017941 */ /* 0x000fea0003800000 */
.L_x_6:
[----:B------:R-:W-:Y:S05]  /*0590*/  WARPSYNC.ALL ;  /* 0x0000000000007948 */ /* 0x000fea0003800000 */
[----:B------:R-:W-:Y:S05]  /*05a0*/  @P0 BRA `(.L_x_13) ;  /* 0x0000000000300947 */ /* 0x000fea0003800000 */
[----:B-12345:R-:W1:Y:S01]  /*05b0*/  S2R R4, SR_LANEID ;  /* 0x0000000000047919 */ /* 0x03ee620000000000 */
[----:B------:R-:W-:Y:S05]  /*05c0*/  WARPSYNC.ALL ;  /* 0x0000000000007948 */ /* 0x000fea0003800000 */
[----:B-1----:R-:W-:-:S05]  /*05d0*/  IMAD.SHL.U32 R8, R4, 0x4, RZ ;  /* 0x0000000404087824 */ /* 0x002fca00078e00ff */
[----:B------:R-:W1:Y:S01]  /*05e0*/  LDS R11, [R8+UR8] ;  /* 0x00000008080b7984 */ /* 0x000e620008000800 */
[----:B------:R-:W-:Y:S01]  /*05f0*/  IADD3 R4, P1, R8, UR28, RZ ;  /* 0x0000001c08047c10 */ /* 0x000fe2000ff3e0ff */
[----:B------:R-:W-:-:S04]  /*0600*/  UMOV UR6, UR28 ;  /* 0x0000001c00067c82 */ /* 0x000fc80008000000 */
[----:B------:R-:W-:Y:S01]  /*0610*/  IMAD.X R5, RZ, RZ, UR29, P1 ;  /* 0x0000001dff057e24 */ /* 0x000fe200088e06ff */
[----:B------:R-:W-:-:S04]  /*0620*/  UMOV UR7, UR29 ;  /* 0x0000001d00077c82 */ /* 0x000fc80008000000 */
[----:B-1----:R1:W2:Y:S01]  /*0630*/  ATOMG.E.EXCH.STRONG.GPU PT, RZ, [R4], R11 ;  /* 0x0000000b04ff73a8 */ /* 0x0022a200041ee100 */
[----:B------:R-:W-:-:S04]  /*0640*/  DEPBAR {5,4,3,2,1,0} ;  /* 0x0000003f0000791a */ /* 0x000fc80000000000 */
[----:B------:R1:W-:Y:S01]  /*0650*/  UTMACCTL.IV [UR6] ;  /* 0x00000000060079b9 */ /* 0x0003e20008000000 */
[----:B------:R-:W-:Y:S01]  /*0660*/  NOP ;  /* 0x0000000000007918 */ /* 0x000fe20000000000 */
.L_x_13:
[----:B------:R-:W-:Y:S05]  /*0670*/  @P0 BRA `(.L_x_14) ;  /* 0x00000000000c0947 */ /* 0x000fea0003800000 */
[----:B------:R0:W-:Y:S01]  /*0680*/  UTMACMDFLUSH ;  /* 0x00000000000079b7 */ /* 0x0001e20000000000 */
[----:B------:R-:W-:Y:S05]  /*0690*/  @P0 BRA `(.L_x_14) ;  /* 0x0000000000040947 */ /* 0x000fea0003800000 */
[----:B------:R-:W-:-:S04]  /*06a0*/  DEPBAR.LE SB0, 0x0 ;  /* 0x000080000000791a */ /* 0x000fc80000000000 */
.L_x_14:
[----:B------:R-:W-:Y:S05]  /*06b0*/  WARPSYNC.ALL ;  /* 0x0000000000007948 */ /* 0x000fea0003800000 */
[----:B--2---:R-:W-:Y:S06]  /*06c0*/  BAR.SYNC.DEFER_BLOCKING 0x0 ;  /* 0x0000000000007b1d */ /* 0x004fec0000010000 */
[----:B------:R-:W-:Y:S02]  /*06d0*/  BSSY B1, `(.L_x_15) ;  /* 0x000000b000017945 */ /* 0x000fe40003800000 */
[----:B------:R-:W-:Y:S06]  /*06e0*/  BAR.SYNC.DEFER_BLOCKING 0x0 ;  /* 0x0000000000007b1d */ /* 0x000fec0000010000 */
[----:B------:R2:W-:Y:S01]  /*06f0*/  @!P0 STS [R3], RZ ;  /* 0x000000ff03008388 */ /* 0x0005e20000000800 */
[----:B------:R-:W-:Y:S01]  /*0700*/  NOP ;  /* 0x0000000000007918 */ /* 0x000fe20000000000 */
[----:B------:R-:W-:Y:S05]  /*0710*/  @P2 BRA `(.L_x_16) ;  /* 0x0000000000182947 */ /* 0x000fea0003800000 */
[----:B-1-345:R-:W1:Y:S01]  /*0720*/  LDS R4, [UR8+0x8] ;  /* 0x00000808ff047984 */ /* 0x03ae620008000800 */
[----:B------:R-:W3:Y:S01]  /*0730*/  LDC.64 R10, c[0x0][0x218] ;  /* 0x00008600ff0a7b82 */ /* 0x000ee20000000a00 */
[----:B------:R-:W-:Y:S02]  /*0740*/  IMAD.MOV.U32 R5, RZ, RZ, 0x70 ;  /* 0x00000070ff057424 */ /* 0x000fe400078e00ff */
[----:B---3--:R3:W-:Y:S03]  /*0750*/  STS.64 [UR8], R10 ;  /* 0x0000000aff007988 */ /* 0x0087e60008000a08 */
[----:B-1----:R-:W-:-:S05]  /*0760*/  LOP3.LUT R4, R4, 0x10, R5, 0xd8, !PT ;  /* 0x0000001004047812 */ /* 0x002fca00078ed805 */
[----:B------:R3:W-:Y:S02]  /*0770*/  STS [UR8+0x8], R4 ;  /* 0x00000804ff007988 */ /* 0x0007e40008000808 */
.L_x_16:
[----:B-1----:R-:W-:Y:S05]  /*0780*/  BSYNC B1 ;  /* 0x0000000000017941 */ /* 0x002fea0003800000 */
.L_x_15:
[----:B------:R-:W-:Y:S04]  /*0790*/  BSSY B2, `(.L_x_17) ;  /* 0x000000f000027945 */ /* 0x000fe80003800000 */
[----:B------:R-:W-:Y:S04]  /*07a0*/  BSSY B1, `(.L_x_18) ;  /* 0x000000c000017945 */ /* 0x000fe80003800000 */
[----:B------:R-:W-:Y:S05]  /*07b0*/  @P2 BRA `(.L_x_19) ;  /* 0x0000000000282947 */ /* 0x000fea0003800000 */
[----:B---345:R-:W1:Y:S01]  /*07c0*/  LDS R4, [UR8+0x34] ;  /* 0x00003408ff047984 */ /* 0x038e620008000800 */
[----:B------:R-:W-:Y:S01]  /*07d0*/  IMAD.MOV.U32 R5, RZ, RZ, 0x1f000000 ;  /* 0x1f000000ff057424 */ /* 0x000fe200078e00ff */
[----:B------:R-:W-:Y:S05]  /*07e0*/  @P2 BREAK B1 ;  /* 0x0000000000012942 */ /* 0x000fea0003800000 */
[----:B-1----:R-:W-:-:S05]  /*07f0*/  LOP3.LUT R4, R4, 0xff000000, R5, 0xb8, !PT ;  /* 0xff00000004047812 */ /* 0x002fca00078eb805 */
[----:B------:R1:W-:Y:S01]  /*0800*/  STS [UR8+0x34], R4 ;  /* 0x00003404ff007988 */ /* 0x0003e20008000808 */
[----:B------:R-:W-:Y:S05]  /*0810*/  @P2 BRA `(.L_x_20) ;  /* 0x0000000000182947 */ /* 0x000fea0003800000 */
[----:B------:R-:W3:Y:S01]  /*0820*/  LDS R5, [UR8+0x38] ;  /* 0x00003808ff057984 */ /* 0x000ee20008000800 */
[----:B-1----:R-:W-:-:S05]  /*0830*/  IMAD.MOV.U32 R4, RZ, RZ, 0x7f ;  /* 0x0000007fff047424 */ /* 0x002fca00078e00ff */
[----:B---3--:R-:W-:-:S05]  /*0840*/  LOP3.LUT R4, R5, 0xff, R4, 0xb8, !PT ;  /* 0x000000ff05047812 */ /* 0x008fca00078eb804 */
[----:B------:R1:W-:Y:S02]  /*0850*/  STS [UR8+0x38], R4 ;  /* 0x00003804ff007988 */ /* 0x0003e40008000808 */
.L_x_19:
[----:B------:R-:W-:Y:S05]  /*0860*/  BSYNC B1 ;  /* 0x0000000000017941 */ /* 0x000fea0003800000 */
.L_x_18:
[----:B------:R1:W-:Y:S02]  /*0870*/  @!P2 STS [UR8+0x20], R6 ;  /* 0x00002006ff00a988 */ /* 0x0003e40008000808 */
.L_x_20:
[----:B------:R-:W-:Y:S05]  /*0880*/  BSYNC B2 ;  /* 0x0000000000027941 */ /* 0x000fea0003800000 */
.L_x_17:
[----:B------:R-:W-:Y:S05]  /*0890*/  WARPSYNC.ALL ;  /* 0x0000000000007948 */ /* 0x000fea0003800000 */
[----:B-1----:R-:W1:Y:S01]  /*08a0*/  LDC R6, c[0x0][0x22c] ;  /* 0x00008b00ff067b82 */ /* 0x002e620000000800 */
[----:B------:R-:W-:Y:S01]  /*08b0*/  BSSY B2, `(.L_x_21) ;  /* 0x000000b000027945 */ /* 0x000fe20003800000 */
[----:B-1----:R-:W-:-:S03]  /*08c0*/  VIADD R6, R6, 0xffffffff ;  /* 0xffffffff06067836 */ /* 0x002fc60000000000 */
[----:B------:R-:W-:Y:S05]  /*08d0*/  @P2 BRA `(.L_x_22) ;  /* 0x0000000000202947 */ /* 0x000fea0003800000 */
[----:B---345:R-:W1:Y:S01]  /*08e0*/  LDS R4, [UR8+0x1c] ;  /* 0x00001c08ff047984 */ /* 0x038e620008000800 */
[----:B------:R-:W3:Y:S03]  /*08f0*/  LDC.64 R12, c[0x0][0x240] ;  /* 0x00009000ff0c7b82 */ /* 0x000ee60000000a00 */
[----:B------:R4:W-:Y:S01]  /*0900*/  STS [UR8+0x24], R6 ;  /* 0x00002406ff007988 */ /* 0x0009e20008000808 */
[--C-:B---3--:R-:W-:Y:S02]  /*0910*/  SHF.R.U32.HI R11, RZ, 0x4, R13.reuse ;  /* 0x00000004ff0b7819 */ /* 0x108fe4000001160d */
[----:B------:R-:W-:-:S05]  /*0920*/  SHF.R.U64 R5, R12, 0x4, R13 ;  /* 0x000000040c057819 */ /* 0x000fca000000120d */
[----:B------:R4:W-:Y:S01]  /*0930*/  STS [UR8+0xc], R5 ;  /* 0x00000c05ff007988 */ /* 0x0009e20008000808 */
[----:B-1----:R-:W-:-:S05]  /*0940*/  LOP3.LUT R4, R4, 0xf, R11, 0xb8, !PT ;  /* 0x0000000f04047812 */ /* 0x002fca00078eb80b */
[----:B------:R4:W-:Y:S02]  /*0950*/  STS [UR8+0x1c], R4 ;  /* 0x00001c04ff007988 */ /* 0x0009e40008000808 */
.L_x_22:
[----:B------:R-:W-:Y:S05]  /*0960*/  BSYNC B2 ;  /* 0x0000000000027941 */ /* 0x000fea0003800000 */
.L_x_21:
[----:B------:R-:W-:Y:S04]  /*0970*/  BSSY B3, `(.L_x_23) ;  /* 0x000001d000037945 */ /* 0x000fe80003800000 */
[----:B------:R-:W-:Y:S04]  /*0980*/  BSSY B2, `(.L_x_24) ;  /* 0x0000018000027945 */ /* 0x000fe80003800000 */
[----:B------:R-:W-:Y:S05]  /*0990*/  @P2 BRA `(.L_x_25) ;  /* 0x00000000001c2947 */ /* 0x000fea0003800000 */
[----:B---345:R-:W1:Y:S02]  /*09a0*/  LDS R4, [UR8+0x34] ;  /* 0x00003408ff047984 */ /* 0x038e640008000800 */
[----:B-1----:R-:W-:-:S05]  /*09b0*/  LOP3.LUT R4, R4, 0x7, RZ, 0xb8, !PT ;  /* 0x0000000704047812 */ /* 0x002fca00078eb8ff */
[----:B------:R1:W-:Y:S01]  /*09c0*/  STS [UR8+0x34], R4 ;  /* 0x00003404ff007988 */ /* 0x0003e20008000808 */
[----:B------:R-:W-:Y:S05]  /*09d0*/  @P2 BRA `(.L_x_26) ;  /* 0x00000000001c2947 */ /* 0x000fea0003800000 */
[----:B-1----:R-:W1:Y:S02]  /*09e0*/  LDS R4, [UR8+0x34] ;  /* 0x00003408ff047984 */ /* 0x002e640008000800 */
[----:B-1----:R-:W-:-:S05]  /*09f0*/  LOP3.LUT R4, R4, 0x38, RZ, 0xb8, !PT ;  /* 0x0000003804047812 */ /* 0x002fca00078eb8ff */
[----:B------:R1:W-:Y:S02]  /*0a00*/  STS [UR8+0x34], R4 ;  /* 0x00003404ff007988 */ /* 0x0003e40008000808 */
.L_x_25:
[----:B------:R-:W-:Y:S05]  /*0a10*/  @P2 BRA `(.L_x_27) ;  /* 0x00000000001c2947 */ /* 0x000fea0003800000 */
[----:B-1-345:R-:W1:Y:S02]  /*0a20*/  LDS R4, [UR8+0x8] ;  /* 0x00000808ff047984 */ /* 0x03ae640008000800 */
[----:B-1----:R-:W-:-:S05]  /*0a30*/  LOP3.LUT R4, R4, 0x780, RZ, 0xb8, !PT ;  /* 0x0000078004047812 */ /* 0x002fca00078eb8ff */
[----:B------:R3:W-:Y:S02]  /*0a40*/  STS [UR8+0x8], R4 ;  /* 0x00000804ff007988 */ /* 0x0007e40008000808 */
.L_x_26:
[----:B------:R-:W-:Y:S05]  /*0a50*/  @P2 BRA `(.L_x_28) ;  /* 0x0000000000282947 */ /* 0x000fea0003800000 */
[----:B-1-3--:R-:W1:Y:S02]  /*0a60*/  LDS R4, [UR8+0x8] ;  /* 0x00000808ff047984 */ /* 0x00ae640008000800 */
[----:B-1----:R-:W-:-:S05]  /*0a70*/  LOP3.LUT R4, R4, 0x1800, RZ, 0xb8, !PT ;  /* 0x0000180004047812 */ /* 0x002fca00078eb8ff */
[----:B------:R1:W-:Y:S02]  /*0a80*/  STS [UR8+0x8], R4 ;  /* 0x00000804ff007988 */ /* 0x0003e40008000808 */
.L_x_27:
[----:B------:R-:W-:Y:S05]  /*0a90*/  @P2 BREAK B2 ;  /* 0x0000000000022942 */ /* 0x000fea0003800000 */
[----:B------:R-:W-:Y:S05]  /*0aa0*/  @P2 BRA `(.L_x_29) ;  /* 0x0000000000242947 */ /* 0x000fea0003800000 */
[----:B-1-345:R-:W1:Y:S01]  /*0ab0*/  LDS R4, [UR8+0x8] ;  /* 0x00000808ff047984 */ /* 0x03ae620008000800 */
[----:B------:R-:W-:-:S05]  /*0ac0*/  IMAD.MOV.U32 R5, RZ, RZ, 0x6000 ;  /* 0x00006000ff057424 */ /* 0x000fca00078e00ff */
[----:B-1----:R-:W-:-:S04]  /*0ad0*/  LOP3.LUT R4, R4, 0x2000, R5, 0xd8, !PT ;  /* 0x0000200004047812 */ /* 0x002fc800078ed805 */
[----:B------:R-:W-:-:S05]  /*0ae0*/  LOP3.LUT R4, R4, 0x400000, RZ, 0xb8, !PT ;  /* 0x0040000004047812 */ /* 0x000fca00078eb8ff */
[----:B------:R4:W-:Y:S02]  /*0af0*/  STS [UR8+0x8], R4 ;  /* 0x00000804ff007988 */ /* 0x0009e40008000808 */
.L_x_28:
[----:B------:R-:W-:Y:S05]  /*0b00*/  BSYNC B2 ;  /* 0x0000000000027941 */ /* 0x000fea0003800000 */
.L_x_24:
[----:B-1-34-:R-:W1:Y:S02]  /*0b10*/  @!P2 LDS R4, [UR8+0x8] ;  /* 0x00000808ff04a984 */ /* 0x01ae640008000800 */
[----:B-1----:R-:W-:-:S05]  /*0b20*/  @!P2 LOP3.LUT R4, R4, 0x8000, RZ, 0xb8, !PT ;  /* 0x000080000404a812 */ /* 0x002fca00078eb8ff */
[----:B------:R1:W-:Y:S02]  /*0b30*/  @!P2 STS [UR8+0x8], R4 ;  /* 0x00000804ff00a988 */ /* 0x0003e40008000808 */
.L_x_29:
[----:B------:R-:W-:Y:S05]  /*0b40*/  BSYNC B3 ;  /* 0x0000000000037941 */ /* 0x000fea0003800000 */
.L_x_23:
[----:B------:R-:W-:Y:S05]  /*0b50*/  WARPSYNC.ALL ;  /* 0x0000000000007948 */ /* 0x000fea0003800000 */
[----:B------:R-:W-:-:S04]  /*0b60*/  UIADD3 UR6, UR5, 0x80, URZ ;  /* 0x0000008005067890 */ /* 0x000fc8000fffe03f */
[----:B------:R-:W-:-:S04]  /*0b70*/  UIADD3 UR26, UP0, UR6, UR24, URZ ;  /* 0x00000018061a7290 */ /* 0x000fc8000ff1e03f */
[----:B------:R-:W-:Y:S01]  /*0b80*/  ULEA.HI.X.SX32 UR27, UR6, UR25, 0x1, UP0 ;  /* 0x00000019061b7291 */ /* 0x000fe200080f0e3f */
[----:B------:R-:W-:Y:S11]  /*0b90*/  @P0 BRA `(.L_x_30) ;  /* 0x0000000000300947 */ /* 0x000ff60003800000 */
[----:B-1-345:R-:W1:Y:S01]  /*0ba0*/  S2R R4, SR_LANEID ;  /* 0x0000000000047919 */ /* 0x03ae620000000000 */
[----:B------:R-:W-:Y:S05]  /*0bb0*/  WARPSYNC.ALL ;  /* 0x0000000000007948 */ /* 0x000fea0003800000 */
[----:B-1----:R-:W-:-:S05]  /*0bc0*/  IMAD.SHL.U32 R8, R4, 0x4, RZ ;  /* 0x0000000404087824 */ /* 0x002fca00078e00ff */
[----:B------:R-:W1:Y:S01]  /*0bd0*/  LDS R11, [R8+UR8] ;  /* 0x00000008080b7984 */ /* 0x000e620008000800 */
[----:B------:R-:W-:Y:S01]  /*0be0*/  IADD3 R4, P1, R8, UR26, RZ ;  /* 0x0000001a08047c10 */ /* 0x000fe2000ff3e0ff */
[----:B------:R-:W-:-:S04]  /*0bf0*/  UMOV UR6, UR26 ;  /* 0x0000001a00067c82 */ /* 0x000fc80008000000 */
[----:B------:R-:W-:Y:S01]  /*0c00*/  IMAD.X R5, RZ, RZ, UR27, P1 ;  /* 0x0000001bff057e24 */ /* 0x000fe200088e06ff */
[----:B------:R-:W-:-:S04]  /*0c10*/  UMOV UR7, UR27 ;  /* 0x0000001b00077c82 */ /* 0x000fc80008000000 */
[----:B-1----:R1:W3:Y:S01]  /*0c20*/  ATOMG.E.EXCH.STRONG.GPU PT, RZ, [R4], R11 ;  /* 0x0000000b04ff73a8 */ /* 0x0022e200041ee100 */
[----:B------:R-:W-:-:S04]  /*0c30*/  DEPBAR {5,4,3,2,1,0} ;  /* 0x0000003f0000791a */ /* 0x000fc80000000000 */
[----:B------:R1:W-:Y:S01]  /*0c40*/  UTMACCTL.IV [UR6] ;  /* 0x00000000060079b9 */ /* 0x0003e20008000000 */
[----:B------:R-:W-:Y:S01]  /*0c50*/  NOP ;  /* 0x0000000000007918 */ /* 0x000fe20000000000 */
.L_x_30:
[----:B------:R-:W-:Y:S05]  /*0c60*/  @P0 BRA `(.L_x_31) ;  /* 0x00000000000c0947 */ /* 0x000fea0003800000 */
[----:B------:R0:W-:Y:S01]  /*0c70*/  UTMACMDFLUSH ;  /* 0x00000000000079b7 */ /* 0x0001e20000000000 */
[----:B------:R-:W-:Y:S05]  /*0c80*/  @P0 BRA `(.L_x_31) ;  /* 0x0000000000040947 */ /* 0x000fea0003800000 */
[----:B------:R-:W-:-:S04]  /*0c90*/  DEPBAR.LE SB0, 0x0 ;  /* 0x000080000000791a */ /* 0x000fc80000000000 */
.L_x_31:
[----:B------:R-:W-:Y:S05]  /*0ca0*/  WARPSYNC.ALL ;  /* 0x0000000000007948 */ /* 0x000fea0003800000 */
[----:B---3--:R-:W-:Y:S06]  /*0cb0*/  BAR.SYNC.DEFER_BLOCKING 0x0 ;  /* 0x0000000000007b1d */ /* 0x008fec0000010000 */
[----:B------:R-:W-:Y:S02]  /*0cc0*/  BSSY B3, `(.L_x_32) ;  /* 0x000000b000037945 */ /* 0x000fe40003800000 */
[----:B------:R-:W-:Y:S06]  /*0cd0*/  BAR.SYNC.DEFER_BLOCKING 0x0 ;  /* 0x0000000000007b1d */ /* 0x000fec0000010000 */
[----:B------:R3:W-:Y:S01]  /*0ce0*/  @!P0 STS [R3], RZ ;  /* 0x000000ff03008388 */ /* 0x0007e20000000800 */
[----:B------:R-:W-:Y:S01]  /*0cf0*/  NOP ;  /* 0x0000000000007918 */ /* 0x000fe20000000000 */
[----:B------:R-:W-:Y:S05]  /*0d00*/  @P2 BRA `(.L_x_33) ;  /* 0x0000000000182947 */ /* 0x000fea0003800000 */
[----:B--23--:R-:W2:Y:S01]  /*0d10*/  LDS R3, [UR8+0x8] ;  /* 0x00000808ff037984 */ /* 0x00cea20008000800 */
[----:B-1----:R-:W1:Y:S01]  /*0d20*/  LDC.64 R10, c[0x0][0x220] ;  /* 0x00008800ff0a7b82 */ /* 0x002e620000000a00 */
[----:B----45:R-:W-:Y:S02]  /*0d30*/  IMAD.MOV.U32 R4, RZ, RZ, 0x70 ;  /* 0x00000070ff047424 */ /* 0x030fe400078e00ff */
[----:B-1----:R1:W-:Y:S03]  /*0d40*/  STS.64 [UR8], R10 ;  /* 0x0000000aff007988 */ /* 0x0023e60008000a08 */
[----:B--2---:R-:W-:-:S05]  /*0d50*/  LOP3.LUT R3, R3, 0x10, R4, 0xd8, !PT ;  /* 0x0000001003037812 */ /* 0x004fca00078ed804 */
[----:B------:R1:W-:Y:S02]  /*0d60*/  STS [UR8+0x8], R3 ;  /* 0x00000803ff007988 */ /* 0x0003e40008000808 */
.L_x_33:
[----:B-1----:R-:W-:Y:S05]  /*0d70*/  BSYNC B3 ;  /* 0x0000000000037941 */ /* 0x002fea0003800000 */
.L_x_32:
[----:B------:R-:W-:Y:S04]  /*0d80*/  BSSY B3, `(.L_x_34) ;  /* 0x0000033000037945 */ /* 0x000fe80003800000 */
[----:B------:R-:W-:Y:S04]  /*0d90*/  BSSY B4, `(.L_x_35) ;  /* 0x000002e000047945 */ /* 0x000fe80003800000 */
[----:B------:R-:W-:Y:S05]  /*0da0*/  @P2 BRA `(.L_x_36) ;  /* 0x0000000000242947 */ /* 0x000fea0003800000 */
[----:B--23--:R-:W1:Y:S01]  /*0db0*/  LDS R3, [UR8+0x34] ;  /* 0x00003408ff037984 */ /* 0x00ce620008000800 */
[----:B----45:R-:W-:-:S05]  /*0dc0*/  IMAD.MOV.U32 R4, RZ, RZ, 0x7f000000 ;  /* 0x7f000000ff047424 */ /* 0x030fca00078e00ff */
[----:B-1----:R-:W-:-:S05]  /*0dd0*/  LOP3.LUT R3, R3, 0xff000000, R4, 0xb8, !PT ;  /* 0xff00000003037812 */ /* 0x002fca00078eb804 */
[----:B------:R1:W-:Y:S01]  /*0de0*/  STS [UR8+0x34], R3 ;  /* 0x00003403ff007988 */ /* 0x0003e20008000808 */
[----:B------:R-:W-:Y:S05]  /*0df0*/  @P2 BRA `(.L_x_37) ;  /* 0x0000000000182947 */ /* 0x000fea0003800000 */
[----:B-1----:R-:W1:Y:S01]  /*0e00*/  LDS R3, [UR8+0x38] ;  /* 0x00003808ff037984 */ /* 0x002e620008000800 */
[----:B------:R-:W-:-:S05]  /*0e10*/  IMAD.MOV.U32 R4, RZ, RZ, 0x3f ;  /* 0x0000003fff047424 */ /* 0x000fca00078e00ff */
[----:B-1----:R-:W-:-:S05]  /*0e20*/  LOP3.LUT R3, R3, 0xff, R4, 0xb8, !PT ;  /* 0x000000ff03037812 */ /* 0x002fca00078eb804 */
[----:B------:R1:W-:Y:S02]  /*0e30*/  STS [UR8+0x38], R3 ;  /* 0x00003803ff007988 */ /* 0x0003e40008000808 */
.L_x_36:
[----:B------:R-:W-:Y:S05]  /*0e40*/  @P2 BRA `(.L_x_38) ;  /* 0x00000000000c2947 */ /* 0x000fea0003800000 */
[----:B------:R1:W-:Y:S02]  /*0e50*/  STS [UR8+0x20], R6 ;  /* 0x00002006ff007988 */ /* 0x0003e40008000808 */
.L_x_37:
[----:B------:R-:W-:Y:S05]  /*0e60*/  @P2 BRA `(.L_x_39) ;  /* 0x0000000000242947 */ /* 0x000fea0003800000 */
[----:B------:R1:W-:Y:S02]  /*0e70*/  STS [UR8+0x24], R2 ;  /* 0x00002402ff007988 */ /* 0x0003e40008000808 */
.L_x_38:
[----:B------:R-:W-:Y:S05]  /*0e80*/  @P2 BRA `(.L_x_40) ;  /* 0x00000000002c2947 */ /* 0x000fea0003800000 */
[----:B-1----:R-:W1:Y:S01]  /*0e90*/  LDS R2, [UR8+0x1c] ;  /* 0x00001c08ff027984 */ /* 0x002e620008000800 */
[----:B------:R-:W4:Y:S02]  /*0ea0*/  LDC.64 R10, c[0x0][0x248] ;  /* 0x00009200ff0a7b82 */ /* 0x000f240000000a00 */
[--C-:B----4-:R-:W-:Y:S02]  /*0eb0*/  SHF.R.U32.HI R5, RZ, 0x4, R11.reuse ;  /* 0x00000004ff057819 */ /* 0x110fe4000001160b */
[----:B--23--:R-:W-:-:S05]  /*0ec0*/  SHF.R.U64 R3, R10, 0x4, R11 ;  /* 0x000000040a037819 */ /* 0x00cfca000000120b */
[----:B------:R2:W-:Y:S01]  /*0ed0*/  STS [UR8+0xc], R3 ;  /* 0x00000c03ff007988 */ /* 0x0005e20008000808 */
[----:B-1----:R-:W-:-:S05]  /*0ee0*/  LOP3.LUT R2, R2, 0xf, R5, 0xb8, !PT ;  /* 0x0000000f02027812 */ /* 0x002fca00078eb805 */
[----:B------:R2:W-:Y:S02]  /*0ef0*/  STS [UR8+0x1c], R2 ;  /* 0x00001c02ff007988 */ /* 0x0005e40008000808 */
.L_x_39:
[----:B------:R-:W-:Y:S05]  /*0f00*/  @P2 BRA `(.L_x_41) ;  /* 0x00000000001c2947 */ /* 0x000fea0003800000 */
[----:B--2---:R-:W2:Y:S02]  /*0f10*/  LDS R2, [UR8+0x34] ;  /* 0x00003408ff027984 */ /* 0x004ea40008000800 */
[----:B--2---:R-:W-:-:S05]  /*0f20*/  LOP3.LUT R2, R2, 0x7, RZ, 0xb8, !PT ;  /* 0x0000000702027812 */ /* 0x004fca00078eb8ff */
[----:B------:R2:W-:Y:S02]  /*0f30*/  STS [UR8+0x34], R2 ;  /* 0x00003402ff007988 */ /* 0x0005e40008000808 */
.L_x_40:
[----:B------:R-:W-:Y:S05]  /*0f40*/  @P2 BRA `(.L_x_42) ;  /* 0x00000000001c2947 */ /* 0x000fea0003800000 */
[----:B-12---:R-:W1:Y:S02]  /*0f50*/  LDS R2, [UR8+0x34] ;  /* 0x00003408ff027984 */ /* 0x006e640008000800 */
[----:B-1----:R-:W-:-:S05]  /*0f60*/  LOP3.LUT R2, R2, 0x38, RZ, 0xb8, !PT ;  /* 0x0000003802027812 */ /* 0x002fca00078eb8ff */
[----:B------:R1:W-:Y:S02]  /*0f70*/  STS [UR8+0x34], R2 ;  /* 0x00003402ff007988 */ /* 0x0003e40008000808 */
.L_x_41:
[----:B------:R-:W-:Y:S05]  /*0f80*/  @P2 BRA `(.L_x_43) ;  /* 0x00000000001c2947 */ /* 0x000fea0003800000 */
[----:B-12---:R-:W1:Y:S02]  /*0f90*/  LDS R2, [UR8+0x8] ;  /* 0x00000808ff027984 */ /* 0x006e640008000800 */
[----:B-1----:R-:W-:-:S05]  /*0fa0*/  LOP3.LUT R2, R2, 0x780, RZ, 0xb8, !PT ;  /* 0x0000078002027812 */ /* 0x002fca00078eb8ff */
[----:B------:R1:W-:Y:S02]  /*0fb0*/  STS [UR8+0x8], R2 ;  /* 0x00000802ff007988 */ /* 0x0003e40008000808 */
.L_x_42:
[----:B------:R-:W-:Y:S05]  /*0fc0*/  @P2 BRA `(.L_x_44) ;  /* 0x0000000000282947 */ /* 0x000fea0003800000 */
[----:B-12---:R-:W1:Y:S02]  /*0fd0*/  LDS R2, [UR8+0x8] ;  /* 0x00000808ff027984 */ /* 0x006e640008000800 */
[----:B-1----:R-:W-:-:S05]  /*0fe0*/  LOP3.LUT R2, R2, 0x1800, RZ, 0xb8, !PT ;  /* 0x0000180002027812 */ /* 0x002fca00078eb8ff */
[----:B------:R1:W-:Y:S02]  /*0ff0*/  STS [UR8+0x8], R2 ;  /* 0x00000802ff007988 */ /* 0x0003e40008000808 */
.L_x_43:
[----:B------:R-:W-:Y:S05]  /*1000*/  @P2 BREAK B4 ;  /* 0x0000000000042942 */ /* 0x000fea0003800000 */
[----:B------:R-:W-:Y:S05]  /*1010*/  @P2 BRA `(.L_x_45) ;  /* 0x0000000000242947 */ /* 0x000fea0003800000 */
[----:B-12---:R-:W1:Y:S01]  /*1020*/  LDS R2, [UR8+0x8] ;  /* 0x00000808ff027984 */ /* 0x006e620008000800 */
[----:B---3--:R-:W-:-:S05]  /*1030*/  IMAD.MOV.U32 R3, RZ, RZ, 0x6000 ;  /* 0x00006000ff037424 */ /* 0x008fca00078e00ff */
[----:B-1----:R-:W-:-:S04]  /*1040*/  LOP3.LUT R2, R2, 0x6000, R3, 0xd8, !PT ;  /* 0x0000600002027812 */ /* 0x002fc800078ed803 */
[----:B------:R-:W-:-:S05]  /*1050*/  LOP3.LUT R2, R2, 0x400000, RZ, 0xb8, !PT ;  /* 0x0040000002027812 */ /* 0x000fca00078eb8ff */
[----:B------:R1:W-:Y:S02]  /*1060*/  STS [UR8+0x8], R2 ;  /* 0x00000802ff007988 */ /* 0x0003e40008000808 */
.L_x_44:
[----:B------:R-:W-:Y:S05]  /*1070*/  BSYNC B4 ;  /* 0x0000000000047941 */ /* 0x000fea0003800000 */
.L_x_35:
[----:B-12---:R-:W1:Y:S02]  /*1080*/  @!P2 LDS R2, [UR8+0x8] ;  /* 0x00000808ff02a984 */ /* 0x006e640008000800 */
[----:B-1----:R-:W-:-:S05]  /*1090*/  @!P2 LOP3.LUT R2, R2, 0x8000, RZ, 0xb8, !PT ;  /* 0x000080000202a812 */ /* 0x002fca00078eb8ff */
[----:B------:R1:W-:Y:S02]  /*10a0*/  @!P2 STS [UR8+0x8], R2 ;  /* 0x00000802ff00a988 */ /* 0x0003e40008000808 */
.L_x_45:
[----:B------:R-:W-:Y:S05]  /*10b0*/  BSYNC B3 ;  /* 0x0000000000037941 */ /* 0x000fea0003800000 */
.L_x_34:
[----:B------:R-:W-:Y:S05]  /*10c0*/  WARPSYNC.ALL ;  /* 0x0000000000007948 */ /* 0x000fea0003800000 */
[----:B------:R-:W-:Y:S01]  /*10d0*/  UIADD3 UR5, UR5, 0x100, URZ ;  /* 0x0000010005057890 */ /* 0x000fe2000fffe03f */
[----:B------:R-:W-:Y:S02]  /*10e0*/  ISETP.GE.AND P1, PT, R9, 0x1, PT ;  /* 0x000000010900780c */ /* 0x000fe40003f26270 */
[----:B------:R-:W-:Y:S02]  /*10f0*/  CS2R R24, SRZ ;  /* 0x0000000000187805 */ /* 0x000fe4000001ff00 */
[----:B------:R-:W-:Y:S01]  /*1100*/  CS2R R26, SRZ ;  /* 0x00000000001a7805 */ /* 0x000fe2000001ff00 */
[----:B------:R-:W-:Y:S01]  /*1110*/  UIADD3 UR24, UP0, UR5, UR24, URZ ;  /* 0x0000001805187290 */ /* 0x000fe2000ff1e03f */
[----:B------:R-:W-:Y:S01]  /*1120*/  CS2R R28, SRZ ;  /* 0x00000000001c7805 */ /* 0x000fe2000001ff00 */
[----:B------:R-:W-:-:S02]  /*1130*/  IMAD.MOV.U32 R30, RZ, RZ, RZ ;  /* 0x000000ffff1e7224 */ /* 0x000fc400078e00ff */
[----:B------:R-:W-:Y:S01]  /*1140*/  ULEA.HI.X.SX32 UR25, UR5, UR25, 0x1, UP0 ;  /* 0x0000001905197291 */ /* 0x000fe200080f0e3f */
[----:B------:R-:W-:Y:S11]  /*1150*/  @P0 BRA `(.L_x_46) ;  /* 0x0000000000300947 */ /* 0x000ff60003800000 */
[----:B-12---:R-:W4:Y:S01]  /*1160*/  S2R R2, SR_LANEID ;  /* 0x0000000000027919 */ /* 0x006f220000000000 */
[----:B------:R-:W-:Y:S05]  /*1170*/  WARPSYNC.ALL ;  /* 0x0000000000007948 */ /* 0x000fea0003800000 */
[----:B----45:R-:W-:-:S05]  /*1180*/  IMAD.SHL.U32 R4, R2, 0x4, RZ ;  /* 0x0000000402047824 */ /* 0x030fca00078e00ff */
[----:B------:R-:W1:Y:S01]  /*1190*/  LDS R5, [R4+UR8] ;  /* 0x0000000804057984 */ /* 0x000e620008000800 */
[----:B------:R-:W-:Y:S01]  /*11a0*/  IADD3 R2, P3, R4, UR24, RZ ;  /* 0x0000001804027c10 */ /* 0x000fe2000ff7e0ff */
[----:B------:R-:W-:-:S04]  /*11b0*/  UMOV UR6, UR24 ;  /* 0x0000001800067c82 */ /* 0x000fc80008000000 */
[----:B---3--:R-:W-:Y:S01]  /*11c0*/  IMAD.X R3, RZ, RZ, UR25, P3 ;  /* 0x00000019ff037e24 */ /* 0x008fe200098e06ff */
[----:B------:R-:W-:-:S04]  /*11d0*/  UMOV UR7, UR25 ;  /* 0x0000001900077c82 */ /* 0x000fc80008000000 */
[----:B-1----:R1:W2:Y:S01]  /*11e0*/  ATOMG.E.EXCH.STRONG.GPU PT, RZ, [R2], R5 ;  /* 0x0000000502ff73a8 */ /* 0x0022a200041ee100 */
[----:B------:R-:W-:-:S04]  /*11f0*/  DEPBAR {5,4,3,2,1,0} ;  /* 0x0000003f0000791a */ /* 0x000fc80000000000 */
[----:B------:R1:W-:Y:S01]  /*1200*/  UTMACCTL.IV [UR6] ;  /* 0x00000000060079b9 */ /* 0x0003e20008000000 */
[----:B------:R-:W-:Y:S01]  /*1210*/  NOP ;  /* 0x0000000000007918 */ /* 0x000fe20000000000 */
.L_x_46:
[----:B------:R-:W-:Y:S05]  /*1220*/  @P0 BRA `(.L_x_47) ;  /* 0x00000000000c0947 */ /* 0x000fea0003800000 */
[----:B------:R0:W-:Y:S01]  /*1230*/  UTMACMDFLUSH ;  /* 0x00000000000079b7 */ /* 0x0001e20000000000 */
[----:B------:R-:W-:Y:S05]  /*1240*/  @P0 BRA `(.L_x_47) ;  /* 0x0000000000040947 */ /* 0x000fea0003800000 */
[----:B------:R-:W-:-:S04]  /*1250*/  DEPBAR.LE SB0, 0x0 ;  /* 0x000080000000791a */ /* 0x000fc80000000000 */
.L_x_47:
[----:B------:R-:W-:Y:S05]  /*1260*/  WARPSYNC.ALL ;  /* 0x0000000000007948 */ /* 0x000fea0003800000 */
[----:B--2---:R-:W-:Y:S01]  /*1270*/  BAR.SYNC.DEFER_BLOCKING 0x0 ;  /* 0x0000000000007b1d */ /* 0x004fe20000010000 */
[----:B------:R-:W-:Y:S01]  /*1280*/  USHF.L.U32 UR15, UR31, 0x6, URZ ;  /* 0x000000061f0f7899 */ /* 0x000fe2000800063f */
[----:B------:R-:W-:Y:S01]  /*1290*/  IMAD.MOV.U32 R31, RZ, RZ, RZ ;  /* 0x000000ffff1f7224 */ /* 0x000fe200078e00ff */
[----:B------:R-:W-:Y:S01]  /*12a0*/  USHF.L.U32 UR19, UR30, 0x7, URZ ;  /* 0x000000071e137899 */ /* 0x000fe2000800063f */
[----:B------:R-:W-:Y:S02]  /*12b0*/  CS2R R32, SRZ ;  /* 0x0000000000207805 */ /* 0x000fe4000001ff00 */
[----:B------:R-:W-:Y:S01]  /*12c0*/  CS2R R34, SRZ ;  /* 0x0000000000227805 */ /* 0x000fe2000001ff00 */
[----:B------:R-:W-:Y:S01]  /*12d0*/  VOTEU.ALL UP0, P2 ;  /* 0x00000000003f7886 */ /* 0x000fe20001000000 */
[----:B-1----:R-:W-:Y:S01]  /*12e0*/  UMOV UR6, 0x1 ;  /* 0x0000000100067882 */ /* 0x002fe20000000000 */
[----:B------:R-:W-:Y:S01]  /*12f0*/  VOTEU.ALL UP1, P2 ;  /* 0x00000000003f7886 */ /* 0x000fe20001020000 */
[----:B------:R-:W-:-:S02]  /*1300*/  CS2R R36, SRZ ;  /* 0x0000000000247805 */ /* 0x000fc4000001ff00 */
[----:B------:R-:W-:Y:S01]  /*1310*/  CS2R R38, SRZ ;  /* 0x0000000000267805 */ /* 0x000fe2000001ff00 */
[----:B------:R-:W-:-:S04]  /*1320*/  @!UP0 UIADD3 UR10, -UR6, 0x100000, URZ ;  /* 0x00100000060a8890 */ /* 0x000fc8000fffe13f */
[----:B------:R-:W-:Y:S02]  /*1330*/  @!UP0 USHF.L.U32 UR11, UR10, 0xb, URZ ;  /* 0x0000000b0a0b8899 */ /* 0x000fe4000800063f */
[----:B------:R-:W-:Y:S01]  /*1340*/  @!UP0 USHF.L.U32 UR10, UR10, 0x1, URZ ;  /* 0x000000010a0a8899 */ /* 0x000fe2000800063f */
[----:B------:R-:W-:Y:S01]  /*1350*/  CS2R R40, SRZ ;  /* 0x0000000000287805 */ /* 0x000fe2000001ff00 */
[----:B------:R-:W-:-:S04]  /*1360*/  @!UP0 UIADD3 UR6, -UR6, 0x100000, URZ ;  /* 0x0010000006068890 */ /* 0x000fc8000fffe13f */
[----:B------:R-:W-:Y:S02]  /*1370*/  @!UP0 USHF.L.U32 UR7, UR6, 0xb, URZ ;  /* 0x0000000b06078899 */ /* 0x000fe4000800063f */
[----:B------:R-:W-:Y:S01]  /*1380*/  @!UP0 USHF.L.U32 UR6, UR6, 0x1, URZ ;  /* 0x0000000106068899 */ /* 0x000fe2000800063f */
[----:B------:R-:W-:Y:S01]  /*1390*/  CS2R R42, SRZ ;  /* 0x00000000002a7805 */ /* 0x000fe2000001ff00 */
[----:B------:R-:W-:Y:S01]  /*13a0*/  VOTEU.ALL UP0, P2 ;  /* 0x00000000003f7886 */ /* 0x000fe20001000000 */
[----:B------:R-:W-:Y:S02]  /*13b0*/  CS2R R44, SRZ ;  /* 0x00000000002c7805 */ /* 0x000fe4000001ff00 */
[----:B------:R-:W-:Y:S02]  /*13c0*/  CS2R R46, SRZ ;  /* 0x00000000002e7805 */ /* 0x000fe4000001ff00 */
[----:B------:R-:W-:Y:S02]  /*13d0*/  CS2R R48, SRZ ;  /* 0x0000000000307805 */ /* 0x000fe4000001ff00 */
[----:B------:R-:W-:-:S02]  /*13e0*/  CS2R R50, SRZ ;  /* 0x0000000000327805 */ /* 0x000fc4000001ff00 */
[----:B------:R-:W-:Y:S02]  /*13f0*/  CS2R R52, SRZ ;  /* 0x0000000000347805 */ /* 0x000fe4000001ff00 */
[----:B------:R-:W-:Y:S01]  /*1400*/  CS2R R54, SRZ ;  /* 0x0000000000367805 */ /* 0x000fe2000001ff00 */
[----:B------:R-:W1:Y:S02]  /*1410*/  FENCE.VIEW.ASYNC.S ;  /* 0x00000000000073c6 */ /* 0x000e640000000000 */
[----:B-1----:R1:W2:Y:S02]  /*1420*/  @!UP0 SYNCS.EXCH.64 URZ, [UR8+0x3000], UR10 ;  /* 0x0030000a083f85b2 */ /* 0x0022a40008000100 */
[----:B--2---:R-:W-:Y:S06]  /*1430*/  BAR.SYNC.DEFER_BLOCKING 0x0 ;  /* 0x0000000000007b1d */ /* 0x004fec0000010000 */
[----:B------:R1:W2:Y:S01]  /*1440*/  @!UP1 SYNCS.EXCH.64 URZ, [UR8+0x3008], UR6 ;  /* 0x00300806083f95b2 */ /* 0x0002a20008000100 */
[----:B------:R-:W-:Y:S05]  /*1450*/  @!P1 BRA `(.L_x_48) ;  /* 0x0000000400249947 */ /* 0x000fea0003800000 */
[----:B------:R-:W-:Y:S02]  /*1460*/  SHF.R.U32.HI R2, RZ, 0x5, R0 ;  /* 0x00000005ff027819 */ /* 0x000fe40000011600 */
[----:B------:R-:W-:Y:S02]  /*1470*/  CS2R R24, SRZ ;  /* 0x0000000000187805 */ /* 0x000fe4000001ff00 */
[----:B------:R-:W-:Y:S02]  /*1480*/  CS2R R26, SRZ ;  /* 0x00000000001a7805 */ /* 0x000fe4000001ff00 */
[----:B------:R-:W-:Y:S02]  /*1490*/  CS2R R28, SRZ ;  /* 0x00000000001c7805 */ /* 0x000fe4000001ff00 */
[----:B------:R-:W-:Y:S02]  /*14a0*/  R2UR UR9, R2 ;  /* 0x00000000020972ca */ /* 0x000fe400000e0000 */
[----:B------:R-:W-:-:S02]  /*14b0*/  CS2R R30, SRZ ;  /* 0x00000000001e7805 */ /* 0x000fc4000001ff00 */
[----:B------:R-:W-:Y:S02]  /*14c0*/  CS2R R32, SRZ ;  /* 0x0000000000207805 */ /* 0x000fe4000001ff00 */
[----:B------:R-:W-:Y:S02]  /*14d0*/  CS2R R34, SRZ ;  /* 0x0000000000227805 */ /* 0x000fe4000001ff00 */
[----:B------:R-:W-:Y:S02]  /*14e0*/  CS2R R36, SRZ ;  /* 0x0000000000247805 */ /* 0x000fe4000001ff00 */
[----:B------:R-:W-:Y:S02]  /*14f0*/  CS2R R38, SRZ ;  /* 0x0000000000267805 */ /* 0x000fe4000001ff00 */
[----:B------:R-:W-:Y:S02]  /*1500*/  CS2R R40, SRZ ;  /* 0x0000000000287805 */ /* 0x000fe4000001ff00 */
[----:B------:R-:W-:-:S02]  /*1510*/  CS2R R42, SRZ ;  /* 0x00000000002a7805 */ /* 0x000fc4000001ff00 */
[----:B------:R-:W-:Y:S02]  /*1520*/  CS2R R44, SRZ ;  /* 0x00000000002c7805 */ /* 0x000fe4000001ff00 */
[----:B------:R-:W-:Y:S02]  /*1530*/  CS2R R46, SRZ ;  /* 0x00000000002e7805 */ /* 0x000fe4000001ff00 */
[----:B------:R-:W-:Y:S02]  /*1540*/  CS2R R48, SRZ ;  /* 0x0000000000307805 */ /* 0x000fe4000001ff00 */
[----:B------:R-:W-:Y:S02]  /*1550*/  CS2R R50, SRZ ;  /* 0x0000000000327805 */ /* 0x000fe4000001ff00 */
[----:B------:R-:W-:Y:S02]  /*1560*/  CS2R R52, SRZ ;  /* 0x0000000000347805 */ /* 0x000fe4000001ff00 */
[----:B------:R-:W-:Y:S01]  /*1570*/  CS2R R54, SRZ ;  /* 0x0000000000367805 */ /* 0x000fe2000001ff00 */
[----:B------:R-:W-:Y:S01]  /*1580*/  UMOV UR5, URZ ;  /* 0x0000003f00057c82 */ /* 0x000fe20008000000 */
[----:B------:R-:W-:-:S05]  /*1590*/  UMOV UR14, URZ ;  /* 0x0000003f000e7c82 */ /* 0x000fca0008000000 */
.L_x_50:
[----:B--2---:R-:W-:Y:S01]  /*15a0*/  BAR.SYNC.DEFER_BLOCKING 0x0 ;  /* 0x0000000000007b1d */ /* 0x004fe20000010000 */
[----:B------:R-:W-:Y:S01]  /*15b0*/  ULEA UR20, UR5, UR8, 0x3 ;  /* 0x0000000805147291 */ /* 0x000fe2000f8e183f */
[----:B------:R-:W-:Y:S01]  /*15c0*/  @!P2 IMAD.MOV.U32 R2, RZ, RZ, 0x1800 ;  /* 0x00001800ff02a424 */ /* 0x000fe200078e00ff */
[----:B------:R-:W-:Y:S01]  /*15d0*/  ELECT P0, URZ, PT ;  /* 0x00000000003f782f */ /* 0x000fe20003800000 */
[----:B------:R-:W-:-:S03]  /*15e0*/  ULEA UR12, UR5, UR8, 0xb ;  /* 0x00000008050c7291 */ /* 0x000fc6000f8e583f */
[----:B------:R-:W-:Y:S02]  /*15f0*/  ISETP.LT.U32.AND P0, PT, R7, 0x20, P0 ;  /* 0x000000200700780c */ /* 0x000fe40000701070 */
[----:B------:R-:W-:Y:S01]  /*1600*/  ELECT P1, URZ, PT ;  /* 0x00000000003f782f */ /* 0x000fe20003820000 */
[----:B------:R-:W-:-:S03]  /*1610*/  UIADD3 UR12, UR12, 0x2000, URZ ;  /* 0x000020000c0c7890 */ /* 0x000fc6000fffe03f */
[----:B------:R-:W-:Y:S01]  /*1620*/  ISETP.LT.U32.AND P1, PT, R7, 0x20, P1 ;  /* 0x000000200700780c */ /* 0x000fe20000f21070 */
[----:B------:R-:W-:Y:S01]  /*1630*/  ULEA UR16, UR5, UR8, 0xc ;  /* 0x0000000805107291 */ /* 0x000fe2000f8e603f */
[----:B------:R-:W-:-:S05]  /*1640*/  UMOV UR18, UR14 ;  /* 0x0000000e00127c82 */ /* 0x000fca0008000000 */
[----:B------:R-:W-:Y:S01]  /*1650*/  VOTEU.ANY UP0, P0 ;  /* 0x00000000003f7886 */ /* 0x000fe20000000100 */
[----:B------:R-:W-:Y:S01]  /*1660*/  VOTEU.ANY UP2, P0 ;  /* 0x00000000003f7886 */ /* 0x000fe20000040100 */
[----:B------:R2:W-:Y:S03]  /*1670*/  @!P2 SYNCS.ARRIVE.TRANS64 RZ, [UR20+0x3000], R2 ;  /* 0x00300002ffffa9a7 */ /* 0x0005e60008000014 */
[----:B------:R-:W-:Y:S01]  /*1680*/  @UP0 UIADD3 UR13, UR20, 0x3000, URZ ;  /* 0x00003000140d0890 */ /* 0x000fe2000fffe03f */
[----:B-1----:R-:W-:Y:S01]  /*1690*/  @UP0 UMOV UR6, UR28 ;  /* 0x0000001c00060c82 */ /* 0x002fe20008000000 */
[----:B------:R-:W-:Y:S01]  /*16a0*/  @UP0 UMOV UR7, UR29 ;  /* 0x0000001d00070c82 */ /* 0x000fe20008000000 */
[----:B------:R-:W-:Y:S01]  /*16b0*/  BAR.SYNC.DEFER_BLOCKING 0x0 ;  /* 0x0000000000007b1d */ /* 0x000fe20000010000 */
[----:B--2---:R-:W-:-:S05]  /*16c0*/  IMAD.U32 R2, RZ, RZ, UR4 ;  /* 0x00000004ff027e24 */ /* 0x004fca000f8e00ff */
[----:B------:R-:W-:Y:S01]  /*16d0*/  VOTEU.ANY UP1, P1 ;  /* 0x00000000003f7886 */ /* 0x000fe20000820100 */
[----:B------:R-:W-:Y:S01]  /*16e0*/  VOTEU.ANY UP3, P1 ;  /* 0x00000000003f7886 */ /* 0x000fe20000860100 */
[----:B------:R-:W-:-:S03]  /*16f0*/  SHF.L.U32 R2, R2, 0x1f, RZ ;  /* 0x0000001f02027819 */ /* 0x000fc600000006ff */
[----:B------:R-:W-:Y:S01]  /*1700*/  @UP1 UIADD3 UR17, UR20, 0x3000, URZ ;  /* 0x0000300014111890 */ /* 0x000fe2000fffe03f */
[----:B------:R-:W-:Y:S01]  /*1710*/  @UP1 UMOV UR10, UR26 ;  /* 0x0000001a000a1c82 */ /* 0x000fe20008000000 */
[----:B------:R-:W-:Y:S01]  /*1720*/  @UP1 UMOV UR11, UR27 ;  /* 0x0000001b000b1c82 */ /* 0x000fe20008000000 */
[----:B------:R1:W-:Y:S01]  /*1730*/  @UP2 UTMALDG.2D [UR12], [UR6] ;  /* 0x0000000c060025b4 */ /* 0x0003e20008008000 */
[----:B------:R2:W-:Y:S06]  /*1740*/  MEMBAR.ALL.CTA ;  /* 0x0000000000007992 */ /* 0x0005ec0000008000 */
[----:B--2---:R-:W2:Y:S02]  /*1750*/  FENCE.VIEW.ASYNC.S ;  /* 0x00000000000073c6 */ /* 0x004ea40000000000 */
[----:B--2---:R-:W-:Y:S06]  /*1760*/  BAR.SYNC.DEFER_BLOCKING 0x0 ;  /* 0x0000000000007b1d */ /* 0x004fec0000010000 */
[----:B------:R1:W-:Y:S02]  /*1770*/  @UP3 UTMALDG.2D [UR16], [UR10] ;  /* 0x000000100a0035b4 */ /* 0x0003e40008008000 */
[----:B------:R-:W-:Y:S06]  /*1780*/  BAR.SYNC.DEFER_BLOCKING 0x0 ;  /* 0x0000000000007b1d */ /* 0x000fec0000010000 */
[----:B------:R-:W2:Y:S02]  /*1790*/  SYNCS.PHASECHK.TRANS64.TRYWAIT P0, [UR20+0x3000], R2 ;  /* 0x00300002ff0075a7 */ /* 0x000ea40008000154 */
[----:B-12---:R-:W-:Y:S05]  /*17a0*/  @!P0 BRA `(.L_x_49) ;  /* 0x0000000400588947 */ /* 0x006fea0003800000 */
.L_x_51:
[----:B------:R-:W1:Y:S01]  /*17b0*/  LDC R2, c[0x0][0x230] ;  /* 0x00008c00ff027b82 */ /* 0x000e620000000800 */
[----:B------:R-:W-:Y:S01]  /*17c0*/  USHF.L.U32 UR6, UR9, 0x5, URZ ;  /* 0x0000000509067899 */ /* 0x000fe2000800063f */
[----:B------:R-:W-:Y:S02]  /*17d0*/  WARPGROUP.DEPBAR.LE gsb0, 0x0 ;  /* 0x00008000000079c5 */ /* 0x000fe40000010000 */
[----:B------:R-:W-:Y:S01]  /*17e0*/  UIADD3 UR14, UR14, 0x20, URZ ;  /* 0x000000200e0e7890 */ /* 0x000fe2000fffe03f */
[----:B------:R-:W-:Y:S01]  /*17f0*/  WARPGROUP.ARRIVE ;  /* 0x00000000000079c5 */ /* 0x000fe20000000000 */
[----:B------:R-:W-:Y:S02]  /*1800*/  ULOP3.LUT UR6, UR6, 0x80, URZ, 0xc0, !UPT ;  /* 0x0000008006067892 */ /* 0x000fe4000f8ec03f */
[----:B------:R-:W-:Y:S02]  /*1810*/  USHF.R.U32.HI UR20, URZ, 0x4, UR12 ;  /* 0x000000043f147899 */ /* 0x000fe4000801160c */
[----:B------:R-:W-:-:S02]  /*1820*/  ULEA.HI UR6, UR16, UR6, URZ, 0x1c ;  /* 0x0000000610067291 */ /* 0x000fc4000f8fe03f */
[----:B------:R-:W-:Y:S02]  /*1830*/  UIADD3 UR5, UR5, 0x1, URZ ;  /* 0x0000000105057890 */ /* 0x000fe4000fffe03f */
[----:B------:R-:W-:Y:S02]  /*1840*/  USGXT.U32 UR20, UR20, 0xe ;  /* 0x0000000e1414789a */ /* 0x000fe40008000000 */
[----:B------:R-:W-:Y:S02]  /*1850*/  ULOP3.LUT UR22, UR6, 0x3fff, URZ, 0xc0, !UPT ;  /* 0x00003fff06167892 */ /* 0x000fe4000f8ec03f */
[----:B------:R-:W-:Y:S01]  /*1860*/  UISETP.NE.U32.AND UP0, UPT, UR5, 0x2, UPT ;  /* 0x000000020500788c */ /* 0x000fe2000bf05070 */
[----:B------:R-:W-:Y:S01]  /*1870*/  UMOV UR21, 0xc0000010 ;  /* 0xc000001000157882 */ /* 0x000fe20000000000 */
[----:B------:R-:W-:Y:S02]  /*1880*/  UMOV UR23, 0xc0000010 ;  /* 0xc000001000177882 */ /* 0x000fe40000000000 */
[----:B------:R-:W-:Y:S01]  /*1890*/  USEL UR6, URZ, 0x1, UP0 ;  /* 0x000000013f067887 */ /* 0x000fe20008000000 */
[----:B-1----:R-:W-:-:S02]  /*18a0*/  ISETP.LE.AND P0, PT, R2, UR14, PT ;  /* 0x0000000e02007c0c */ /* 0x002fc4000bf03270 */
[----:B------:R-:W-:Y:S01]  /*18b0*/  QGMMA.64x64x32.F32.E4M3.E4M3 R24, gdesc[UR20], R24, gsb0 ;  /* 0x00e00000141879f3 */ /* 0x000fe20008000818 */
[----:B------:R-:W-:Y:S02]  /*18c0*/  USEL UR5, UR5, URZ, UP0 ;  /* 0x0000003f05057287 */ /* 0x000fe40008000000 */
[----:B------:R-:W-:-:S08]  /*18d0*/  ULOP3.LUT UR4, UR4, UR6, URZ, 0x3c, !UPT ;  /* 0x0000000604047292 */ /* 0x000fd0000f8e3c3f */
[----:B------:R-:W-:Y:S05]  /*18e0*/  @!P0 BRA `(.L_x_50) ;  /* 0xfffffffc002c8947 */ /* 0x000fea000383ffff */
.L_x_48:
[----:B------:R-:W-:Y:S02]  /*18f0*/  WARPGROUP.DEPBAR.LE gsb0, 0x0 ;  /* 0x00008000000079c5 */ /* 0x000fe40000010000 */
[----:B--2---:R-:W-:Y:S01]  /*1900*/  BAR.SYNC.DEFER_BLOCKING 0x0 ;  /* 0x0000000000007b1d */ /* 0x004fe20000010000 */
[C---:B------:R-:W-:Y:S01]  /*1910*/  IMAD.SHL.U32 R2, R0.reuse, 0x40, RZ ;  /* 0x0000004000027824 */ /* 0x040fe200078e00ff */
[C---:B---3--:R-:W-:Y:S01]  /*1920*/  LOP3.LUT R3, R0.reuse, 0x1c, RZ, 0xc0, !PT ;  /* 0x0000001c00037812 */ /* 0x048fe200078ec0ff */
[----:B----45:R-:W-:Y:S01]  /*1930*/  IMAD.SHL.U32 R4, R0, 0x2, RZ ;  /* 0x0000000200047824 */ /* 0x030fe200078e00ff */
[----:B------:R-:W-:Y:S02]  /*1940*/  SHF.R.U32.HI R0, RZ, 0x1, R0 ;  /* 0x00000001ff007819 */ /* 0x000fe40000011600 */
[----:B------:R-:W-:Y:S02]  /*1950*/  ELECT P0, URZ, PT ;  /* 0x00000000003f782f */ /* 0x000fe40003800000 */
[----:B------:R-:W-:Y:S01]  /*1960*/  LOP3.LUT R2, R2, 0x1800, RZ, 0xc0, !PT ;  /* 0x0000180002027812 */ /* 0x000fe200078ec0ff */
[----:B------:R-:W-:Y:S01]  /*1970*/  UMOV UR9, UR19 ;  /* 0x0000001300097c82 */ /* 0x000fe20008000000 */
[----:B------:R-:W-:Y:S01]  /*1980*/  LOP3.LUT R4, R4, 0x6, RZ, 0xc0, !PT ;  /* 0x0000000604047812 */ /* 0x000fe200078ec0ff */
[----:B-1----:R-:W-:Y:S01]  /*1990*/  UMOV UR10, UR15 ;  /* 0x0000000f000a7c82 */ /* 0x002fe20008000000 */
[----:B------:R-:W-:Y:S01]  /*19a0*/  F2FP.SATFINITE.E4M3.F32.PACK_AB_MERGE_C R24, R25, R24, RZ ;  /* 0x000000181918723e */ /* 0x000fe200048070ff */
[----:B------:R-:W-:Y:S01]  /*19b0*/  IMAD R2, R3, 0x20, R2 ;  /* 0x0000002003027824 */ /* 0x000fe200078e0202 */
[----:B------:R-:W-:Y:S01]  /*19c0*/  F2FP.SATFINITE.E4M3.F32.PACK_AB_MERGE_C R26, R27, R26, RZ ;  /* 0x0000001a1b1a723e */ /* 0x000fe200048070ff */
[----:B------:R-:W-:Y:S01]  /*19d0*/  IMAD R3, R3, 0x4, R4 ;  /* 0x0000000403037824 */ /* 0x000fe200078e0204 */
[----:B------:R-:W-:-:S02]  /*19e0*/  F2FP.SATFINITE.E4M3.F32.PACK_AB_MERGE_C R28, R29, R28, RZ ;  /* 0x0000001c1d1c723e */ /* 0x000fc400048070ff */
[----:B------:R-:W-:Y:S01]  /*19f0*/  F2FP.SATFINITE.E4M3.F32.PACK_AB_MERGE_C R30, R31, R30, RZ ;  /* 0x0000001e1f1e723e */ /* 0x000fe200048070ff */
[----:B------:R-:W-:Y:S01]  /*1a00*/  IMAD.IADD R3, R2, 0x1, R3 ;  /* 0x0000000102037824 */ /* 0x000fe200078e0203 */
[----:B------:R-:W-:Y:S02]  /*1a10*/  F2FP.SATFINITE.E4M3.F32.PACK_AB_MERGE_C R32, R33, R32, RZ ;  /* 0x000000202120723e */ /* 0x000fe400048070ff */
[----:B------:R-:W-:Y:S02]  /*1a20*/  F2FP.SATFINITE.E4M3.F32.PACK_AB_MERGE_C R34, R35, R34, RZ ;  /* 0x000000222322723e */ /* 0x000fe400048070ff */
[----:B------:R-:W-:Y:S01]  /*1a30*/  LOP3.LUT R3, R3, 0x40, R0, 0x78, !PT ;  /* 0x0000004003037812 */ /* 0x000fe200078e7800 */
[----:B------:R-:W1:Y:S02]  /*1a40*/  @!P2 SYNCS.CCTL.IV [UR8+0x3000] ;  /* 0x00300000ff00a9b1 */ /* 0x000e640008000008 */
[----:B-1----:R-:W-:Y:S01]  /*1a50*/  BAR.SYNC.DEFER_BLOCKING 0x0 ;  /* 0x0000000000007b1d */ /* 0x002fe20000010000 */
[----:B------:R-:W-:-:S02]  /*1a60*/  F2FP.SATFINITE.E4M3.F32.PACK_AB_MERGE_C R36, R37, R36, RZ ;  /* 0x000000242524723e */ /* 0x000fc400048070ff */
[----:B------:R-:W-:Y:S02]  /*1a70*/  F2FP.SATFINITE.E4M3.F32.PACK_AB_MERGE_C R38, R39, R38, RZ ;  /* 0x000000262726723e */ /* 0x000fe400048070ff */
[----:B------:R-:W-:Y:S02]  /*1a80*/  ISETP.LT.U32.AND P0, PT, R7, 0x20, P0 ;  /* 0x000000200700780c */ /* 0x000fe40000701070 */
[----:B------:R-:W-:Y:S02]  /*1a90*/  LOP3.LUT R5, R3, 0x10, RZ, 0x3c, !PT ;  /* 0x0000001003057812 */ /* 0x000fe400078e3cff */
[----:B------:R-:W-:Y:S02]  /*1aa0*/  F2FP.SATFINITE.E4M3.F32.PACK_AB_MERGE_C R40, R41, R40, RZ ;  /* 0x000000282928723e */ /* 0x000fe400048070ff */
[----:B------:R-:W-:Y:S02]  /*1ab0*/  F2FP.SATFINITE.E4M3.F32.PACK_AB_MERGE_C R42, R43, R42, RZ ;  /* 0x0000002a2b2a723e */ /* 0x000fe400048070ff */
[----:B------:R-:W-:-:S02]  /*1ac0*/  F2FP.SATFINITE.E4M3.F32.PACK_AB_MERGE_C R44, R45, R44, RZ ;  /* 0x0000002c2d2c723e */ /* 0x000fc400048070ff */
[----:B------:R-:W-:Y:S02]  /*1ad0*/  F2FP.SATFINITE.E4M3.F32.PACK_AB_MERGE_C R46, R47, R46, RZ ;  /* 0x0000002e2f2e723e */ /* 0x000fe400048070ff */
[----:B------:R-:W-:Y:S01]  /*1ae0*/  LOP3.LUT R7, R3, 0x20, RZ, 0x3c, !PT ;  /* 0x0000002003077812 */ /* 0x000fe200078e3cff */
[----:B------:R-:W-:Y:S01]  /*1af0*/  VOTEU.ANY UP0, P0 ;  /* 0x00000000003f7886 */ /* 0x000fe20000000100 */
[----:B------:R-:W-:Y:S01]  /*1b00*/  F2FP.SATFINITE.E4M3.F32.PACK_AB_MERGE_C R48, R49, R48, RZ ;  /* 0x000000303130723e */ /* 0x000fe200048070ff */
[----:B------:R-:W-:Y:S01]  /*1b10*/  VOTEU.ANY UP1, P0 ;  /* 0x00000000003f7886 */ /* 0x000fe20000020100 */
[----:B------:R-:W-:Y:S02]  /*1b20*/  F2FP.SATFINITE.E4M3.F32.PACK_AB_MERGE_C R50, R51, R50, RZ ;  /* 0x000000323332723e */ /* 0x000fe400048070ff */
[----:B------:R-:W-:Y:S01]  /*1b30*/  F2FP.SATFINITE.E4M3.F32.PACK_AB_MERGE_C R52, R53, R52, RZ ;  /* 0x000000343534723e */ /* 0x000fe200048070ff */
[----:B------:R-:W1:Y:S01]  /*1b40*/  @!P2 SYNCS.CCTL.IV [UR8+0x3008] ;  /* 0x00300800ff00a9b1 */ /* 0x000e620008000008 */
[----:B------:R-:W-:Y:S01]  /*1b50*/  F2FP.SATFINITE.E4M3.F32.PACK_AB_MERGE_C R54, R55, R54, RZ ;  /* 0x000000363736723e */ /* 0x000fe200048070ff */
[----:B-1----:R-:W-:Y:S01]  /*1b60*/  STS.U16 [R3+UR8], R24 ;  /* 0x0000001803007988 */ /* 0x002fe20008000408 */
[----:B------:R-:W-:Y:S01]  /*1b70*/  LOP3.LUT R9, R3, 0x30, RZ, 0x3c, !PT ;  /* 0x0000003003097812 */ /* 0x000fe200078e3cff */
[----:B------:R-:W-:Y:S01]  /*1b80*/  @UP0 UMOV UR6, UR24 ;  /* 0x0000001800060c82 */ /* 0x000fe20008000000 */
[----:B------:R-:W-:Y:S01]  /*1b90*/  @UP0 UMOV UR7, UR25 ;  /* 0x0000001900070c82 */ /* 0x000fe20008000000 */
[----:B------:R-:W-:Y:S04]  /*1ba0*/  STS.U16 [R3+UR8+0x400], R26 ;  /* 0x0004001a03007988 */ /* 0x000fe80008000408 */
[----:B------:R-:W-:Y:S04]  /*1bb0*/  STS.U16 [R3+UR8+0x8], R28 ;  /* 0x0000081c03007988 */ /* 0x000fe80008000408 */
[----:B------:R-:W-:Y:S04]  /*1bc0*/  STS.U16 [R3+UR8+0x408], R30 ;  /* 0x0004081e03007988 */ /* 0x000fe80008000408 */
[----:B------:R-:W-:Y:S04]  /*1bd0*/  STS.U16 [R5+UR8], R32 ;  /* 0x0000002005007988 */ /* 0x000fe80008000408 */
        /* <DEDUP_REMOVED lines=10> */
[----:B------:R-:W-:Y:S01]  /*1c80*/  STS.U16 [R9+UR8+0x408], R54 ;  /* 0x0004083609007988 */ /* 0x000fe20008000408 */
[----:B------:R1:W-:Y:S06]  /*1c90*/  MEMBAR.ALL.CTA ;  /* 0x0000000000007992 */ /* 0x0003ec0000008000 */
[----:B-1----:R-:W1:Y:S02]  /*1ca0*/  FENCE.VIEW.ASYNC.S ;  /* 0x00000000000073c6 */ /* 0x002e640000000000 */
[----:B-1----:R-:W-:Y:S06]  /*1cb0*/  BAR.SYNC.DEFER_BLOCKING 0x0 ;  /* 0x0000000000007b1d */ /* 0x002fec0000010000 */
[----:B------:R1:W-:Y:S01]  /*1cc0*/  @UP1 UTMASTG.2D [UR8], [UR6] ;  /* 0x00000008060013b5 */ /* 0x0003e20008008000 */
[----:B------:R0:W-:Y:S01]  /*1cd0*/  UTMACMDFLUSH ;  /* 0x00000000000079b7 */ /* 0x0001e20000000000 */
[----:B------:R-:W-:-:S04]  /*1ce0*/  DEPBAR.LE SB0, 0x0 ;  /* 0x000080000000791a */ /* 0x000fc80000000000 */
[----:B------:R-:W-:Y:S06]  /*1cf0*/  BAR.SYNC.DEFER_BLOCKING 0x0 ;  /* 0x0000000000007b1d */ /* 0x000fec0000010000 */
[----:B-1----:R-:W-:Y:S05]  /*1d00*/  EXIT ;  /* 0x000000000000794d */ /* 0x002fea0003800000 */
.L_x_49:
[----:B------:R-:W1:Y:S02]  /*1d10*/  SYNCS.PHASECHK.TRANS64.TRYWAIT P0, [UR20+0x3000], R2 ;  /* 0x00300002ff0075a7 */ /* 0x000e640008000154 */
[----:B-1----:R-:W-:Y:S05]  /*1d20*/  @!P0 BRA `(.L_x_49) ;  /* 0xfffffffc00f88947 */ /* 0x002fea000383ffff */
[----:B------:R-:W-:Y:S05]  /*1d30*/  BRA `(.L_x_51) ;  /* 0xfffffff8009c7947 */ /* 0x000fea000383ffff */
.L_x_52:
[----:B------:R-:W-:-:S00]  /*1d40*/  BRA `(.L_x_52) ;  /* 0xfffffffc00fc7947 */ /* 0x000fc0000383ffff */
[----:B------:R-:W-:-:S00]  /*1d50*/  NOP ;  /* 0x0000000000007918 */ /* 0x000fc00000000000 */
        /* <DEDUP_REMOVED lines=10> */
.L_x_53:


//--------------------- .nv.shared.gluon_wgmma    --------------------------
	.section	.nv.shared.gluon_wgmma,"aw",@nobits
	.sectionflags	@""
	.align	16
	.zero		1024


//--------------------- .nv.shared.reserved.0     --------------------------
	.section	.nv.shared.reserved.0,"aw",@nobits
	.weak		__nv_reservedSMEM_offset_0_alias
	.size		__nv_reservedSMEM_offset_0_alias, 0, 0
	.other		__nv_reservedSMEM_offset_0_alias,@"STO_CUDA_RESERVED_SHARED STV_DEFAULT"
__nv_reservedSMEM_offset_0_alias:
	.zero		0


//--------------------- .nv.constant0.gluon_wgmma --------------------------
	.section	.nv.constant0.gluon_wgmma,"a",@progbits
	.sectionflags	@""
	.align	4
.nv.constant0.gluon_wgmma:
	.zero		608


//--------------------- SYMBOLS --------------------------

	.type		.nv.reservedSmem.offset0,@object
	.size		.nv.reservedSmem.offset0,0x4
